//
// Generated by NVIDIA NVVM Compiler
//
// Compiler Build ID: CL-36424714
// Cuda compilation tools, release 13.0, V13.0.88
// Based on NVVM 20.0.0
//

.version 9.0
.target sm_100
.address_size 64

	// .globl	_Z16initCurandStatesP17curandStateXORWOWm
.global .align 4 .b8 precalc_xorwow_matrix[102400];
.global .align 4 .b8 precalc_xorwow_offset_matrix[102400];
.global .align 4 .b8 mrg32k3aM1[2304];
.global .align 4 .b8 mrg32k3aM2[2304];
.global .align 4 .b8 mrg32k3aM1SubSeq[2016];
.global .align 4 .b8 mrg32k3aM2SubSeq[2016];
.global .align 4 .b8 mrg32k3aM1Seq[2304];
.global .align 4 .b8 mrg32k3aM2Seq[2304];
.const .align 8 .b8 __cr_lgamma_table[72];

.visible .entry _Z16initCurandStatesP17curandStateXORWOWm(
	.param .u64 .ptr .align 1 _Z16initCurandStatesP17curandStateXORWOWm_param_0,
	.param .u64 _Z16initCurandStatesP17curandStateXORWOWm_param_1
)
{
	.reg .pred 	%p<24>;
	.reg .b32 	%r<413>;
	.reg .b64 	%rd<19>;

	ld.param.u64 	%rd8, [_Z16initCurandStatesP17curandStateXORWOWm_param_0];
	ld.param.u64 	%rd9, [_Z16initCurandStatesP17curandStateXORWOWm_param_1];
	cvta.to.global.u64 	%rd10, %rd8;
	mov.u32 	%r182, %tid.x;
	mov.u32 	%r183, %ctaid.x;
	mov.u32 	%r184, %ntid.x;
	mad.lo.s32 	%r185, %r183, %r184, %r182;
	cvt.s64.s32 	%rd18, %r185;
	mul.wide.s32 	%rd11, %r185, 48;
	add.s64 	%rd2, %rd10, %rd11;
	cvt.u32.u64 	%r186, %rd9;
	xor.b32  	%r187, %r186, -1429050551;
	mul.lo.s32 	%r188, %r187, 1099087573;
	{ .reg .b32 tmp; mov.b64 {tmp, %r189}, %rd9; }
	xor.b32  	%r190, %r189, -136515619;
	mul.lo.s32 	%r191, %r190, -1703105765;
	add.s32 	%r192, %r188, %r191;
	add.s32 	%r193, %r192, 6615241;
	add.s32 	%r194, %r188, 123456789;
	st.global.v2.u32 	[%rd2], {%r193, %r194};
	xor.b32  	%r195, %r188, 362436069;
	add.s32 	%r196, %r191, 521288629;
	st.global.v2.u32 	[%rd2+8], {%r195, %r196};
	xor.b32  	%r197, %r191, 88675123;
	add.s32 	%r198, %r188, 5783321;
	st.global.v2.u32 	[%rd2+16], {%r197, %r198};
	setp.eq.s32 	%p1, %r185, 0;
	@%p1 bra 	$L__BB0_42;
	mov.b32 	%r319, 0;
$L__BB0_2:
	and.b64  	%rd4, %rd18, 3;
	setp.eq.s64 	%p2, %rd4, 0;
	@%p2 bra 	$L__BB0_41;
	mul.wide.u32 	%rd12, %r319, 3200;
	mov.u64 	%rd13, precalc_xorwow_matrix;
	add.s64 	%rd5, %rd13, %rd12;
	cvt.u32.u64 	%r2, %rd4;
	mov.b32 	%r320, 0;
$L__BB0_4:
	mov.b32 	%r333, 0;
	mov.u32 	%r334, %r333;
	mov.u32 	%r335, %r333;
	mov.u32 	%r336, %r333;
	mov.u32 	%r337, %r333;
	mov.u32 	%r326, %r333;
$L__BB0_5:
	mul.wide.u32 	%rd14, %r326, 4;
	add.s64 	%rd15, %rd2, %rd14;
	ld.global.u32 	%r10, [%rd15+4];
	shl.b32 	%r11, %r326, 5;
	mov.b32 	%r332, 0;
$L__BB0_6:
	.pragma "nounroll";
	shr.u32 	%r203, %r10, %r332;
	and.b32  	%r204, %r203, 1;
	setp.eq.b32 	%p3, %r204, 1;
	not.pred 	%p4, %p3;
	add.s32 	%r205, %r11, %r332;
	mul.lo.s32 	%r206, %r205, 5;
	mul.wide.u32 	%rd16, %r206, 4;
	add.s64 	%rd6, %rd5, %rd16;
	@%p4 bra 	$L__BB0_8;
	ld.global.u32 	%r207, [%rd6];
	xor.b32  	%r337, %r337, %r207;
	ld.global.u32 	%r208, [%rd6+4];
	xor.b32  	%r336, %r336, %r208;
	ld.global.u32 	%r209, [%rd6+8];
	xor.b32  	%r335, %r335, %r209;
	ld.global.u32 	%r210, [%rd6+12];
	xor.b32  	%r334, %r334, %r210;
	ld.global.u32 	%r211, [%rd6+16];
	xor.b32  	%r333, %r333, %r211;
$L__BB0_8:
	and.b32  	%r213, %r203, 2;
	setp.eq.s32 	%p5, %r213, 0;
	@%p5 bra 	$L__BB0_10;
	ld.global.u32 	%r214, [%rd6+20];
	xor.b32  	%r337, %r337, %r214;
	ld.global.u32 	%r215, [%rd6+24];
	xor.b32  	%r336, %r336, %r215;
	ld.global.u32 	%r216, [%rd6+28];
	xor.b32  	%r335, %r335, %r216;
	ld.global.u32 	%r217, [%rd6+32];
	xor.b32  	%r334, %r334, %r217;
	ld.global.u32 	%r218, [%rd6+36];
	xor.b32  	%r333, %r333, %r218;
$L__BB0_10:
	and.b32  	%r220, %r203, 4;
	setp.eq.s32 	%p6, %r220, 0;
	@%p6 bra 	$L__BB0_12;
	ld.global.u32 	%r221, [%rd6+40];
	xor.b32  	%r337, %r337, %r221;
	ld.global.u32 	%r222, [%rd6+44];
	xor.b32  	%r336, %r336, %r222;
	ld.global.u32 	%r223, [%rd6+48];
	xor.b32  	%r335, %r335, %r223;
	ld.global.u32 	%r224, [%rd6+52];
	xor.b32  	%r334, %r334, %r224;
	ld.global.u32 	%r225, [%rd6+56];
	xor.b32  	%r333, %r333, %r225;
$L__BB0_12:
	and.b32  	%r227, %r203, 8;
	setp.eq.s32 	%p7, %r227, 0;
	@%p7 bra 	$L__BB0_14;
	ld.global.u32 	%r228, [%rd6+60];
	xor.b32  	%r337, %r337, %r228;
	ld.global.u32 	%r229, [%rd6+64];
	xor.b32  	%r336, %r336, %r229;
	ld.global.u32 	%r230, [%rd6+68];
	xor.b32  	%r335, %r335, %r230;
	ld.global.u32 	%r231, [%rd6+72];
	xor.b32  	%r334, %r334, %r231;
	ld.global.u32 	%r232, [%rd6+76];
	xor.b32  	%r333, %r333, %r232;
$L__BB0_14:
	and.b32  	%r234, %r203, 16;
	setp.eq.s32 	%p8, %r234, 0;
	@%p8 bra 	$L__BB0_16;
	ld.global.u32 	%r235, [%rd6+80];
	xor.b32  	%r337, %r337, %r235;
	ld.global.u32 	%r236, [%rd6+84];
	xor.b32  	%r336, %r336, %r236;
	ld.global.u32 	%r237, [%rd6+88];
	xor.b32  	%r335, %r335, %r237;
	ld.global.u32 	%r238, [%rd6+92];
	xor.b32  	%r334, %r334, %r238;
	ld.global.u32 	%r239, [%rd6+96];
	xor.b32  	%r333, %r333, %r239;
$L__BB0_16:
	and.b32  	%r241, %r203, 32;
	setp.eq.s32 	%p9, %r241, 0;
	@%p9 bra 	$L__BB0_18;
	ld.global.u32 	%r242, [%rd6+100];
	xor.b32  	%r337, %r337, %r242;
	ld.global.u32 	%r243, [%rd6+104];
	xor.b32  	%r336, %r336, %r243;
	ld.global.u32 	%r244, [%rd6+108];
	xor.b32  	%r335, %r335, %r244;
	ld.global.u32 	%r245, [%rd6+112];
	xor.b32  	%r334, %r334, %r245;
	ld.global.u32 	%r246, [%rd6+116];
	xor.b32  	%r333, %r333, %r246;
$L__BB0_18:
	and.b32  	%r248, %r203, 64;
	setp.eq.s32 	%p10, %r248, 0;
	@%p10 bra 	$L__BB0_20;
	ld.global.u32 	%r249, [%rd6+120];
	xor.b32  	%r337, %r337, %r249;
	ld.global.u32 	%r250, [%rd6+124];
	xor.b32  	%r336, %r336, %r250;
	ld.global.u32 	%r251, [%rd6+128];
	xor.b32  	%r335, %r335, %r251;
	ld.global.u32 	%r252, [%rd6+132];
	xor.b32  	%r334, %r334, %r252;
	ld.global.u32 	%r253, [%rd6+136];
	xor.b32  	%r333, %r333, %r253;
$L__BB0_20:
	and.b32  	%r255, %r203, 128;
	setp.eq.s32 	%p11, %r255, 0;
	@%p11 bra 	$L__BB0_22;
	ld.global.u32 	%r256, [%rd6+140];
	xor.b32  	%r337, %r337, %r256;
	ld.global.u32 	%r257, [%rd6+144];
	xor.b32  	%r336, %r336, %r257;
	ld.global.u32 	%r258, [%rd6+148];
	xor.b32  	%r335, %r335, %r258;
	ld.global.u32 	%r259, [%rd6+152];
	xor.b32  	%r334, %r334, %r259;
	ld.global.u32 	%r260, [%rd6+156];
	xor.b32  	%r333, %r333, %r260;
$L__BB0_22:
	and.b32  	%r262, %r203, 256;
	setp.eq.s32 	%p12, %r262, 0;
	@%p12 bra 	$L__BB0_24;
	ld.global.u32 	%r263, [%rd6+160];
	xor.b32  	%r337, %r337, %r263;
	ld.global.u32 	%r264, [%rd6+164];
	xor.b32  	%r336, %r336, %r264;
	ld.global.u32 	%r265, [%rd6+168];
	xor.b32  	%r335, %r335, %r265;
	ld.global.u32 	%r266, [%rd6+172];
	xor.b32  	%r334, %r334, %r266;
	ld.global.u32 	%r267, [%rd6+176];
	xor.b32  	%r333, %r333, %r267;
$L__BB0_24:
	and.b32  	%r269, %r203, 512;
	setp.eq.s32 	%p13, %r269, 0;
	@%p13 bra 	$L__BB0_26;
	ld.global.u32 	%r270, [%rd6+180];
	xor.b32  	%r337, %r337, %r270;
	ld.global.u32 	%r271, [%rd6+184];
	xor.b32  	%r336, %r336, %r271;
	ld.global.u32 	%r272, [%rd6+188];
	xor.b32  	%r335, %r335, %r272;
	ld.global.u32 	%r273, [%rd6+192];
	xor.b32  	%r334, %r334, %r273;
	ld.global.u32 	%r274, [%rd6+196];
	xor.b32  	%r333, %r333, %r274;
$L__BB0_26:
	and.b32  	%r276, %r203, 1024;
	setp.eq.s32 	%p14, %r276, 0;
	@%p14 bra 	$L__BB0_28;
	ld.global.u32 	%r277, [%rd6+200];
	xor.b32  	%r337, %r337, %r277;
	ld.global.u32 	%r278, [%rd6+204];
	xor.b32  	%r336, %r336, %r278;
	ld.global.u32 	%r279, [%rd6+208];
	xor.b32  	%r335, %r335, %r279;
	ld.global.u32 	%r280, [%rd6+212];
	xor.b32  	%r334, %r334, %r280;
	ld.global.u32 	%r281, [%rd6+216];
	xor.b32  	%r333, %r333, %r281;
$L__BB0_28:
	and.b32  	%r283, %r203, 2048;
	setp.eq.s32 	%p15, %r283, 0;
	@%p15 bra 	$L__BB0_30;
	ld.global.u32 	%r284, [%rd6+220];
	xor.b32  	%r337, %r337, %r284;
	ld.global.u32 	%r285, [%rd6+224];
	xor.b32  	%r336, %r336, %r285;
	ld.global.u32 	%r286, [%rd6+228];
	xor.b32  	%r335, %r335, %r286;
	ld.global.u32 	%r287, [%rd6+232];
	xor.b32  	%r334, %r334, %r287;
	ld.global.u32 	%r288, [%rd6+236];
	xor.b32  	%r333, %r333, %r288;
$L__BB0_30:
	and.b32  	%r290, %r203, 4096;
	setp.eq.s32 	%p16, %r290, 0;
	@%p16 bra 	$L__BB0_32;
	ld.global.u32 	%r291, [%rd6+240];
	xor.b32  	%r337, %r337, %r291;
	ld.global.u32 	%r292, [%rd6+244];
	xor.b32  	%r336, %r336, %r292;
	ld.global.u32 	%r293, [%rd6+248];
	xor.b32  	%r335, %r335, %r293;
	ld.global.u32 	%r294, [%rd6+252];
	xor.b32  	%r334, %r334, %r294;
	ld.global.u32 	%r295, [%rd6+256];
	xor.b32  	%r333, %r333, %r295;
$L__BB0_32:
	and.b32  	%r297, %r203, 8192;
	setp.eq.s32 	%p17, %r297, 0;
	@%p17 bra 	$L__BB0_34;
	ld.global.u32 	%r298, [%rd6+260];
	xor.b32  	%r337, %r337, %r298;
	ld.global.u32 	%r299, [%rd6+264];
	xor.b32  	%r336, %r336, %r299;
	ld.global.u32 	%r300, [%rd6+268];
	xor.b32  	%r335, %r335, %r300;
	ld.global.u32 	%r301, [%rd6+272];
	xor.b32  	%r334, %r334, %r301;
	ld.global.u32 	%r302, [%rd6+276];
	xor.b32  	%r333, %r333, %r302;
$L__BB0_34:
	and.b32  	%r304, %r203, 16384;
	setp.eq.s32 	%p18, %r304, 0;
	@%p18 bra 	$L__BB0_36;
	ld.global.u32 	%r305, [%rd6+280];
	xor.b32  	%r337, %r337, %r305;
	ld.global.u32 	%r306, [%rd6+284];
	xor.b32  	%r336, %r336, %r306;
	ld.global.u32 	%r307, [%rd6+288];
	xor.b32  	%r335, %r335, %r307;
	ld.global.u32 	%r308, [%rd6+292];
	xor.b32  	%r334, %r334, %r308;
	ld.global.u32 	%r309, [%rd6+296];
	xor.b32  	%r333, %r333, %r309;
$L__BB0_36:
	and.b32  	%r311, %r203, 32768;
	setp.eq.s32 	%p19, %r311, 0;
	@%p19 bra 	$L__BB0_38;
	ld.global.u32 	%r312, [%rd6+300];
	xor.b32  	%r337, %r337, %r312;
	ld.global.u32 	%r313, [%rd6+304];
	xor.b32  	%r336, %r336, %r313;
	ld.global.u32 	%r314, [%rd6+308];
	xor.b32  	%r335, %r335, %r314;
	ld.global.u32 	%r315, [%rd6+312];
	xor.b32  	%r334, %r334, %r315;
	ld.global.u32 	%r316, [%rd6+316];
	xor.b32  	%r333, %r333, %r316;
$L__BB0_38:
	add.s32 	%r332, %r332, 16;
	setp.ne.s32 	%p20, %r332, 32;
	@%p20 bra 	$L__BB0_6;
	mad.lo.s32 	%r317, %r326, -31, %r11;
	add.s32 	%r326, %r317, 1;
	setp.ne.s32 	%p21, %r326, 5;
	@%p21 bra 	$L__BB0_5;
	st.global.u32 	[%rd2+4], %r337;
	st.global.u32 	[%rd2+8], %r336;
	st.global.u32 	[%rd2+12], %r335;
	st.global.u32 	[%rd2+16], %r334;
	st.global.u32 	[%rd2+20], %r333;
	add.s32 	%r320, %r320, 1;
	setp.lt.u32 	%p22, %r320, %r2;
	@%p22 bra 	$L__BB0_4;
$L__BB0_41:
	shr.u64 	%rd7, %rd18, 2;
	add.s32 	%r319, %r319, 1;
	setp.gt.u64 	%p23, %rd18, 3;
	mov.u64 	%rd18, %rd7;
	@%p23 bra 	$L__BB0_2;
$L__BB0_42:
	mov.b32 	%r318, 0;
	st.global.v2.u32 	[%rd2+24], {%r318, %r318};
	st.global.u32 	[%rd2+32], %r318;
	mov.b64 	%rd17, 0;
	st.global.u64 	[%rd2+40], %rd17;
	ret;

}
	// .globl	_Z22dataRaceKernelSameWarpIfEvPT_P17curandStateXORWOW
.visible .entry _Z22dataRaceKernelSameWarpIfEvPT_P17curandStateXORWOW(
	.param .u64 .ptr .align 1 _Z22dataRaceKernelSameWarpIfEvPT_P17curandStateXORWOW_param_0,
	.param .u64 .ptr .align 1 _Z22dataRaceKernelSameWarpIfEvPT_P17curandStateXORWOW_param_1
)
{
	.reg .pred 	%p<2>;
	.reg .b32 	%r<3>;
	.reg .b32 	%f<2>;
	.reg .b64 	%rd<3>;

	ld.param.u64 	%rd1, [_Z22dataRaceKernelSameWarpIfEvPT_P17curandStateXORWOW_param_0];
	mov.u32 	%r1, %tid.x;
	add.s32 	%r2, %r1, -1;
	setp.gt.u32 	%p1, %r2, 1;
	@%p1 bra 	$L__BB1_2;
	cvta.to.global.u64 	%rd2, %rd1;
	cvt.rn.f32.u32 	%f1, %r1;
	st.global.f32 	[%rd2], %f1;
$L__BB1_2:
	ret;

}
	// .globl	_Z22dataRaceKernelSameWarpIdEvPT_P17curandStateXORWOW
.visible .entry _Z22dataRaceKernelSameWarpIdEvPT_P17curandStateXORWOW(
	.param .u64 .ptr .align 1 _Z22dataRaceKernelSameWarpIdEvPT_P17curandStateXORWOW_param_0,
	.param .u64 .ptr .align 1 _Z22dataRaceKernelSameWarpIdEvPT_P17curandStateXORWOW_param_1
)
{
	.reg .pred 	%p<2>;
	.reg .b32 	%r<3>;
	.reg .b64 	%rd<3>;
	.reg .b64 	%fd<2>;

	ld.param.u64 	%rd1, [_Z22dataRaceKernelSameWarpIdEvPT_P17curandStateXORWOW_param_0];
	mov.u32 	%r1, %tid.x;
	add.s32 	%r2, %r1, -1;
	setp.gt.u32 	%p1, %r2, 1;
	@%p1 bra 	$L__BB2_2;
	cvta.to.global.u64 	%rd2, %rd1;
	cvt.rn.f64.u32 	%fd1, %r1;
	st.global.f64 	[%rd2], %fd1;
$L__BB2_2:
	ret;

}
	// .globl	_Z22dataRaceKernelSameWarpIaEvPT_P17curandStateXORWOW
.visible .entry _Z22dataRaceKernelSameWarpIaEvPT_P17curandStateXORWOW(
	.param .u64 .ptr .align 1 _Z22dataRaceKernelSameWarpIaEvPT_P17curandStateXORWOW_param_0,
	.param .u64 .ptr .align 1 _Z22dataRaceKernelSameWarpIaEvPT_P17curandStateXORWOW_param_1
)
{
	.reg .pred 	%p<2>;
	.reg .b32 	%r<3>;
	.reg .b64 	%rd<3>;

	ld.param.u64 	%rd1, [_Z22dataRaceKernelSameWarpIaEvPT_P17curandStateXORWOW_param_0];
	mov.u32 	%r1, %tid.x;
	add.s32 	%r2, %r1, -1;
	setp.gt.u32 	%p1, %r2, 1;
	@%p1 bra 	$L__BB3_2;
	cvta.to.global.u64 	%rd2, %rd1;
	st.global.u8 	[%rd2], %r1;
$L__BB3_2:
	ret;

}
	// .globl	_Z22dataRaceKernelSameWarpIsEvPT_P17curandStateXORWOW
.visible .entry _Z22dataRaceKernelSameWarpIsEvPT_P17curandStateXORWOW(
	.param .u64 .ptr .align 1 _Z22dataRaceKernelSameWarpIsEvPT_P17curandStateXORWOW_param_0,
	.param .u64 .ptr .align 1 _Z22dataRaceKernelSameWarpIsEvPT_P17curandStateXORWOW_param_1
)
{
	.reg .pred 	%p<2>;
	.reg .b32 	%r<3>;
	.reg .b64 	%rd<3>;

	ld.param.u64 	%rd1, [_Z22dataRaceKernelSameWarpIsEvPT_P17curandStateXORWOW_param_0];
	mov.u32 	%r1, %tid.x;
	add.s32 	%r2, %r1, -1;
	setp.gt.u32 	%p1, %r2, 1;
	@%p1 bra 	$L__BB4_2;
	cvta.to.global.u64 	%rd2, %rd1;
	st.global.u16 	[%rd2], %r1;
$L__BB4_2:
	ret;

}
	// .globl	_Z22dataRaceKernelSameWarpIiEvPT_P17curandStateXORWOW
.visible .entry _Z22dataRaceKernelSameWarpIiEvPT_P17curandStateXORWOW(
	.param .u64 .ptr .align 1 _Z22dataRaceKernelSameWarpIiEvPT_P17curandStateXORWOW_param_0,
	.param .u64 .ptr .align 1 _Z22dataRaceKernelSameWarpIiEvPT_P17curandStateXORWOW_param_1
)
{
	.reg .pred 	%p<2>;
	.reg .b32 	%r<3>;
	.reg .b64 	%rd<3>;

	ld.param.u64 	%rd1, [_Z22dataRaceKernelSameWarpIiEvPT_P17curandStateXORWOW_param_0];
	mov.u32 	%r1, %tid.x;
	add.s32 	%r2, %r1, -1;
	setp.gt.u32 	%p1, %r2, 1;
	@%p1 bra 	$L__BB5_2;
	cvta.to.global.u64 	%rd2, %rd1;
	st.global.u32 	[%rd2], %r1;
$L__BB5_2:
	ret;

}
	// .globl	_Z22dataRaceKernelSameWarpIlEvPT_P17curandStateXORWOW
.visible .entry _Z22dataRaceKernelSameWarpIlEvPT_P17curandStateXORWOW(
	.param .u64 .ptr .align 1 _Z22dataRaceKernelSameWarpIlEvPT_P17curandStateXORWOW_param_0,
	.param .u64 .ptr .align 1 _Z22dataRaceKernelSameWarpIlEvPT_P17curandStateXORWOW_param_1
)
{
	.reg .pred 	%p<2>;
	.reg .b32 	%r<3>;
	.reg .b64 	%rd<4>;

	ld.param.u64 	%rd1, [_Z22dataRaceKernelSameWarpIlEvPT_P17curandStateXORWOW_param_0];
	mov.u32 	%r1, %tid.x;
	add.s32 	%r2, %r1, -1;
	setp.gt.u32 	%p1, %r2, 1;
	@%p1 bra 	$L__BB6_2;
	cvta.to.global.u64 	%rd2, %rd1;
	cvt.u64.u32 	%rd3, %r1;
	st.global.u64 	[%rd2], %rd3;
$L__BB6_2:
	ret;

}
	// .globl	_Z22dataRaceKernelSameWarpIhEvPT_P17curandStateXORWOW
.visible .entry _Z22dataRaceKernelSameWarpIhEvPT_P17curandStateXORWOW(
	.param .u64 .ptr .align 1 _Z22dataRaceKernelSameWarpIhEvPT_P17curandStateXORWOW_param_0,
	.param .u64 .ptr .align 1 _Z22dataRaceKernelSameWarpIhEvPT_P17curandStateXORWOW_param_1
)
{
	.reg .pred 	%p<2>;
	.reg .b32 	%r<3>;
	.reg .b64 	%rd<3>;

	ld.param.u64 	%rd1, [_Z22dataRaceKernelSameWarpIhEvPT_P17curandStateXORWOW_param_0];
	mov.u32 	%r1, %tid.x;
	add.s32 	%r2, %r1, -1;
	setp.gt.u32 	%p1, %r2, 1;
	@%p1 bra 	$L__BB7_2;
	cvta.to.global.u64 	%rd2, %rd1;
	st.global.u8 	[%rd2], %r1;
$L__BB7_2:
	ret;

}
	// .globl	_Z22dataRaceKernelSameWarpItEvPT_P17curandStateXORWOW
.visible .entry _Z22dataRaceKernelSameWarpItEvPT_P17curandStateXORWOW(
	.param .u64 .ptr .align 1 _Z22dataRaceKernelSameWarpItEvPT_P17curandStateXORWOW_param_0,
	.param .u64 .ptr .align 1 _Z22dataRaceKernelSameWarpItEvPT_P17curandStateXORWOW_param_1
)
{
	.reg .pred 	%p<2>;
	.reg .b32 	%r<3>;
	.reg .b64 	%rd<3>;

	ld.param.u64 	%rd1, [_Z22dataRaceKernelSameWarpItEvPT_P17curandStateXORWOW_param_0];
	mov.u32 	%r1, %tid.x;
	add.s32 	%r2, %r1, -1;
	setp.gt.u32 	%p1, %r2, 1;
	@%p1 bra 	$L__BB8_2;
	cvta.to.global.u64 	%rd2, %rd1;
	st.global.u16 	[%rd2], %r1;
$L__BB8_2:
	ret;

}
	// .globl	_Z22dataRaceKernelSameWarpIjEvPT_P17curandStateXORWOW
.visible .entry _Z22dataRaceKernelSameWarpIjEvPT_P17curandStateXORWOW(
	.param .u64 .ptr .align 1 _Z22dataRaceKernelSameWarpIjEvPT_P17curandStateXORWOW_param_0,
	.param .u64 .ptr .align 1 _Z22dataRaceKernelSameWarpIjEvPT_P17curandStateXORWOW_param_1
)
{
	.reg .pred 	%p<2>;
	.reg .b32 	%r<3>;
	.reg .b64 	%rd<3>;

	ld.param.u64 	%rd1, [_Z22dataRaceKernelSameWarpIjEvPT_P17curandStateXORWOW_param_0];
	mov.u32 	%r1, %tid.x;
	add.s32 	%r2, %r1, -1;
	setp.gt.u32 	%p1, %r2, 1;
	@%p1 bra 	$L__BB9_2;
	cvta.to.global.u64 	%rd2, %rd1;
	st.global.u32 	[%rd2], %r1;
$L__BB9_2:
	ret;

}
	// .globl	_Z22dataRaceKernelSameWarpImEvPT_P17curandStateXORWOW
.visible .entry _Z22dataRaceKernelSameWarpImEvPT_P17curandStateXORWOW(
	.param .u64 .ptr .align 1 _Z22dataRaceKernelSameWarpImEvPT_P17curandStateXORWOW_param_0,
	.param .u64 .ptr .align 1 _Z22dataRaceKernelSameWarpImEvPT_P17curandStateXORWOW_param_1
)
{
	.reg .pred 	%p<2>;
	.reg .b32 	%r<3>;
	.reg .b64 	%rd<4>;

	ld.param.u64 	%rd1, [_Z22dataRaceKernelSameWarpImEvPT_P17curandStateXORWOW_param_0];
	mov.u32 	%r1, %tid.x;
	add.s32 	%r2, %r1, -1;
	setp.gt.u32 	%p1, %r2, 1;
	@%p1 bra 	$L__BB10_2;
	cvta.to.global.u64 	%rd2, %rd1;
	cvt.u64.u32 	%rd3, %r1;
	st.global.u64 	[%rd2], %rd3;
$L__BB10_2:
	ret;

}
	// .globl	_Z22dataRaceKernelSameWarpI6__halfEvPT_P17curandStateXORWOW
.visible .entry _Z22dataRaceKernelSameWarpI6__halfEvPT_P17curandStateXORWOW(
	.param .u64 .ptr .align 1 _Z22dataRaceKernelSameWarpI6__halfEvPT_P17curandStateXORWOW_param_0,
	.param .u64 .ptr .align 1 _Z22dataRaceKernelSameWarpI6__halfEvPT_P17curandStateXORWOW_param_1
)
{
	.reg .pred 	%p<2>;
	.reg .b16 	%rs<2>;
	.reg .b32 	%r<4>;
	.reg .b64 	%rd<3>;

	ld.param.u64 	%rd1, [_Z22dataRaceKernelSameWarpI6__halfEvPT_P17curandStateXORWOW_param_0];
	mov.u32 	%r1, %tid.x;
	add.s32 	%r2, %r1, -1;
	setp.gt.u32 	%p1, %r2, 1;
	@%p1 bra 	$L__BB11_2;
	cvta.to.global.u64 	%rd2, %rd1;
	// begin inline asm
	cvt.rn.f16.s32 %rs1, %r1;
	// end inline asm
	st.global.u16 	[%rd2], %rs1;
$L__BB11_2:
	ret;

}
	// .globl	_Z36dataRaceKernelDifferentWarpSameBlockIfEvPT_P17curandStateXORWOW
.visible .entry _Z36dataRaceKernelDifferentWarpSameBlockIfEvPT_P17curandStateXORWOW(
	.param .u64 .ptr .align 1 _Z36dataRaceKernelDifferentWarpSameBlockIfEvPT_P17curandStateXORWOW_param_0,
	.param .u64 .ptr .align 1 _Z36dataRaceKernelDifferentWarpSameBlockIfEvPT_P17curandStateXORWOW_param_1
)
{
	.reg .pred 	%p<3>;
	.reg .b32 	%r<2>;
	.reg .b32 	%f<2>;
	.reg .b64 	%rd<3>;

	ld.param.u64 	%rd1, [_Z36dataRaceKernelDifferentWarpSameBlockIfEvPT_P17curandStateXORWOW_param_0];
	mov.u32 	%r1, %tid.x;
	setp.eq.s32 	%p1, %r1, 60;
	@%p1 bra 	$L__BB12_2;
	setp.ne.s32 	%p2, %r1, 2;
	@%p2 bra 	$L__BB12_3;
$L__BB12_2:
	cvta.to.global.u64 	%rd2, %rd1;
	cvt.rn.f32.u32 	%f1, %r1;
	st.global.f32 	[%rd2], %f1;
$L__BB12_3:
	ret;

}
	// .globl	_Z36dataRaceKernelDifferentWarpSameBlockIdEvPT_P17curandStateXORWOW
.visible .entry _Z36dataRaceKernelDifferentWarpSameBlockIdEvPT_P17curandStateXORWOW(
	.param .u64 .ptr .align 1 _Z36dataRaceKernelDifferentWarpSameBlockIdEvPT_P17curandStateXORWOW_param_0,
	.param .u64 .ptr .align 1 _Z36dataRaceKernelDifferentWarpSameBlockIdEvPT_P17curandStateXORWOW_param_1
)
{
	.reg .pred 	%p<3>;
	.reg .b32 	%r<2>;
	.reg .b64 	%rd<3>;
	.reg .b64 	%fd<2>;

	ld.param.u64 	%rd1, [_Z36dataRaceKernelDifferentWarpSameBlockIdEvPT_P17curandStateXORWOW_param_0];
	mov.u32 	%r1, %tid.x;
	setp.eq.s32 	%p1, %r1, 60;
	@%p1 bra 	$L__BB13_2;
	setp.ne.s32 	%p2, %r1, 2;
	@%p2 bra 	$L__BB13_3;
$L__BB13_2:
	cvta.to.global.u64 	%rd2, %rd1;
	cvt.rn.f64.u32 	%fd1, %r1;
	st.global.f64 	[%rd2], %fd1;
$L__BB13_3:
	ret;

}
	// .globl	_Z36dataRaceKernelDifferentWarpSameBlockIaEvPT_P17curandStateXORWOW
.visible .entry _Z36dataRaceKernelDifferentWarpSameBlockIaEvPT_P17curandStateXORWOW(
	.param .u64 .ptr .align 1 _Z36dataRaceKernelDifferentWarpSameBlockIaEvPT_P17curandStateXORWOW_param_0,
	.param .u64 .ptr .align 1 _Z36dataRaceKernelDifferentWarpSameBlockIaEvPT_P17curandStateXORWOW_param_1
)
{
	.reg .pred 	%p<3>;
	.reg .b32 	%r<2>;
	.reg .b64 	%rd<3>;

	ld.param.u64 	%rd1, [_Z36dataRaceKernelDifferentWarpSameBlockIaEvPT_P17curandStateXORWOW_param_0];
	mov.u32 	%r1, %tid.x;
	setp.eq.s32 	%p1, %r1, 60;
	@%p1 bra 	$L__BB14_2;
	setp.ne.s32 	%p2, %r1, 2;
	@%p2 bra 	$L__BB14_3;
$L__BB14_2:
	cvta.to.global.u64 	%rd2, %rd1;
	st.global.u8 	[%rd2], %r1;
$L__BB14_3:
	ret;

}
	// .globl	_Z36dataRaceKernelDifferentWarpSameBlockIsEvPT_P17curandStateXORWOW
.visible .entry _Z36dataRaceKernelDifferentWarpSameBlockIsEvPT_P17curandStateXORWOW(
	.param .u64 .ptr .align 1 _Z36dataRaceKernelDifferentWarpSameBlockIsEvPT_P17curandStateXORWOW_param_0,
	.param .u64 .ptr .align 1 _Z36dataRaceKernelDifferentWarpSameBlockIsEvPT_P17curandStateXORWOW_param_1
)
{
	.reg .pred 	%p<3>;
	.reg .b32 	%r<2>;
	.reg .b64 	%rd<3>;

	ld.param.u64 	%rd1, [_Z36dataRaceKernelDifferentWarpSameBlockIsEvPT_P17curandStateXORWOW_param_0];
	mov.u32 	%r1, %tid.x;
	setp.eq.s32 	%p1, %r1, 60;
	@%p1 bra 	$L__BB15_2;
	setp.ne.s32 	%p2, %r1, 2;
	@%p2 bra 	$L__BB15_3;
$L__BB15_2:
	cvta.to.global.u64 	%rd2, %rd1;
	st.global.u16 	[%rd2], %r1;
$L__BB15_3:
	ret;

}
	// .globl	_Z36dataRaceKernelDifferentWarpSameBlockIiEvPT_P17curandStateXORWOW
.visible .entry _Z36dataRaceKernelDifferentWarpSameBlockIiEvPT_P17curandStateXORWOW(
	.param .u64 .ptr .align 1 _Z36dataRaceKernelDifferentWarpSameBlockIiEvPT_P17curandStateXORWOW_param_0,
	.param .u64 .ptr .align 1 _Z36dataRaceKernelDifferentWarpSameBlockIiEvPT_P17curandStateXORWOW_param_1
)
{
	.reg .pred 	%p<3>;
	.reg .b32 	%r<2>;
	.reg .b64 	%rd<3>;

	ld.param.u64 	%rd1, [_Z36dataRaceKernelDifferentWarpSameBlockIiEvPT_P17curandStateXORWOW_param_0];
	mov.u32 	%r1, %tid.x;
	setp.eq.s32 	%p1, %r1, 60;
	@%p1 bra 	$L__BB16_2;
	setp.ne.s32 	%p2, %r1, 2;
	@%p2 bra 	$L__BB16_3;
$L__BB16_2:
	cvta.to.global.u64 	%rd2, %rd1;
	st.global.u32 	[%rd2], %r1;
$L__BB16_3:
	ret;

}
	// .globl	_Z36dataRaceKernelDifferentWarpSameBlockIlEvPT_P17curandStateXORWOW
.visible .entry _Z36dataRaceKernelDifferentWarpSameBlockIlEvPT_P17curandStateXORWOW(
	.param .u64 .ptr .align 1 _Z36dataRaceKernelDifferentWarpSameBlockIlEvPT_P17curandStateXORWOW_param_0,
	.param .u64 .ptr .align 1 _Z36dataRaceKernelDifferentWarpSameBlockIlEvPT_P17curandStateXORWOW_param_1
)
{
	.reg .pred 	%p<3>;
	.reg .b32 	%r<2>;
	.reg .b64 	%rd<4>;

	ld.param.u64 	%rd1, [_Z36dataRaceKernelDifferentWarpSameBlockIlEvPT_P17curandStateXORWOW_param_0];
	mov.u32 	%r1, %tid.x;
	setp.eq.s32 	%p1, %r1, 60;
	@%p1 bra 	$L__BB17_2;
	setp.ne.s32 	%p2, %r1, 2;
	@%p2 bra 	$L__BB17_3;
$L__BB17_2:
	cvta.to.global.u64 	%rd2, %rd1;
	cvt.u64.u32 	%rd3, %r1;
	st.global.u64 	[%rd2], %rd3;
$L__BB17_3:
	ret;

}
	// .globl	_Z36dataRaceKernelDifferentWarpSameBlockIhEvPT_P17curandStateXORWOW
.visible .entry _Z36dataRaceKernelDifferentWarpSameBlockIhEvPT_P17curandStateXORWOW(
	.param .u64 .ptr .align 1 _Z36dataRaceKernelDifferentWarpSameBlockIhEvPT_P17curandStateXORWOW_param_0,
	.param .u64 .ptr .align 1 _Z36dataRaceKernelDifferentWarpSameBlockIhEvPT_P17curandStateXORWOW_param_1
)
{
	.reg .pred 	%p<3>;
	.reg .b32 	%r<2>;
	.reg .b64 	%rd<3>;

	ld.param.u64 	%rd1, [_Z36dataRaceKernelDifferentWarpSameBlockIhEvPT_P17curandStateXORWOW_param_0];
	mov.u32 	%r1, %tid.x;
	setp.eq.s32 	%p1, %r1, 60;
	@%p1 bra 	$L__BB18_2;
	setp.ne.s32 	%p2, %r1, 2;
	@%p2 bra 	$L__BB18_3;
$L__BB18_2:
	cvta.to.global.u64 	%rd2, %rd1;
	st.global.u8 	[%rd2], %r1;
$L__BB18_3:
	ret;

}
	// .globl	_Z36dataRaceKernelDifferentWarpSameBlockItEvPT_P17curandStateXORWOW
.visible .entry _Z36dataRaceKernelDifferentWarpSameBlockItEvPT_P17curandStateXORWOW(
	.param .u64 .ptr .align 1 _Z36dataRaceKernelDifferentWarpSameBlockItEvPT_P17curandStateXORWOW_param_0,
	.param .u64 .ptr .align 1 _Z36dataRaceKernelDifferentWarpSameBlockItEvPT_P17curandStateXORWOW_param_1
)
{
	.reg .pred 	%p<3>;
	.reg .b32 	%r<2>;
	.reg .b64 	%rd<3>;

	ld.param.u64 	%rd1, [_Z36dataRaceKernelDifferentWarpSameBlockItEvPT_P17curandStateXORWOW_param_0];
	mov.u32 	%r1, %tid.x;
	setp.eq.s32 	%p1, %r1, 60;
	@%p1 bra 	$L__BB19_2;
	setp.ne.s32 	%p2, %r1, 2;
	@%p2 bra 	$L__BB19_3;
$L__BB19_2:
	cvta.to.global.u64 	%rd2, %rd1;
	st.global.u16 	[%rd2], %r1;
$L__BB19_3:
	ret;

}
	// .globl	_Z36dataRaceKernelDifferentWarpSameBlockIjEvPT_P17curandStateXORWOW
.visible .entry _Z36dataRaceKernelDifferentWarpSameBlockIjEvPT_P17curandStateXORWOW(
	.param .u64 .ptr .align 1 _Z36dataRaceKernelDifferentWarpSameBlockIjEvPT_P17curandStateXORWOW_param_0,
	.param .u64 .ptr .align 1 _Z36dataRaceKernelDifferentWarpSameBlockIjEvPT_P17curandStateXORWOW_param_1
)
{
	.reg .pred 	%p<3>;
	.reg .b32 	%r<2>;
	.reg .b64 	%rd<3>;

	ld.param.u64 	%rd1, [_Z36dataRaceKernelDifferentWarpSameBlockIjEvPT_P17curandStateXORWOW_param_0];
	mov.u32 	%r1, %tid.x;
	setp.eq.s32 	%p1, %r1, 60;
	@%p1 bra 	$L__BB20_2;
	setp.ne.s32 	%p2, %r1, 2;
	@%p2 bra 	$L__BB20_3;
$L__BB20_2:
	cvta.to.global.u64 	%rd2, %rd1;
	st.global.u32 	[%rd2], %r1;
$L__BB20_3:
	ret;

}
	// .globl	_Z36dataRaceKernelDifferentWarpSameBlockImEvPT_P17curandStateXORWOW
.visible .entry _Z36dataRaceKernelDifferentWarpSameBlockImEvPT_P17curandStateXORWOW(
	.param .u64 .ptr .align 1 _Z36dataRaceKernelDifferentWarpSameBlockImEvPT_P17curandStateXORWOW_param_0,
	.param .u64 .ptr .align 1 _Z36dataRaceKernelDifferentWarpSameBlockImEvPT_P17curandStateXORWOW_param_1
)
{
	.reg .pred 	%p<3>;
	.reg .b32 	%r<2>;
	.reg .b64 	%rd<4>;

	ld.param.u64 	%rd1, [_Z36dataRaceKernelDifferentWarpSameBlockImEvPT_P17curandStateXORWOW_param_0];
	mov.u32 	%r1, %tid.x;
	setp.eq.s32 	%p1, %r1, 60;
	@%p1 bra 	$L__BB21_2;
	setp.ne.s32 	%p2, %r1, 2;
	@%p2 bra 	$L__BB21_3;
$L__BB21_2:
	cvta.to.global.u64 	%rd2, %rd1;
	cvt.u64.u32 	%rd3, %r1;
	st.global.u64 	[%rd2], %rd3;
$L__BB21_3:
	ret;

}
	// .globl	_Z36dataRaceKernelDifferentWarpSameBlockI6__halfEvPT_P17curandStateXORWOW
.visible .entry _Z36dataRaceKernelDifferentWarpSameBlockI6__halfEvPT_P17curandStateXORWOW(
	.param .u64 .ptr .align 1 _Z36dataRaceKernelDifferentWarpSameBlockI6__halfEvPT_P17curandStateXORWOW_param_0,
	.param .u64 .ptr .align 1 _Z36dataRaceKernelDifferentWarpSameBlockI6__halfEvPT_P17curandStateXORWOW_param_1
)
{
	.reg .pred 	%p<3>;
	.reg .b16 	%rs<2>;
	.reg .b32 	%r<3>;
	.reg .b64 	%rd<3>;

	ld.param.u64 	%rd1, [_Z36dataRaceKernelDifferentWarpSameBlockI6__halfEvPT_P17curandStateXORWOW_param_0];
	mov.u32 	%r1, %tid.x;
	setp.eq.s32 	%p1, %r1, 60;
	@%p1 bra 	$L__BB22_2;
	setp.ne.s32 	%p2, %r1, 2;
	@%p2 bra 	$L__BB22_3;
$L__BB22_2:
	cvta.to.global.u64 	%rd2, %rd1;
	// begin inline asm
	cvt.rn.f16.s32 %rs1, %r1;
	// end inline asm
	st.global.u16 	[%rd2], %rs1;
$L__BB22_3:
	ret;

}
	// .globl	_Z26dataRaceKernelDifferentSMsIfEvPT_P17curandStateXORWOW
.visible .entry _Z26dataRaceKernelDifferentSMsIfEvPT_P17curandStateXORWOW(
	.param .u64 .ptr .align 1 _Z26dataRaceKernelDifferentSMsIfEvPT_P17curandStateXORWOW_param_0,
	.param .u64 .ptr .align 1 _Z26dataRaceKernelDifferentSMsIfEvPT_P17curandStateXORWOW_param_1
)
{
	.reg .pred 	%p<5>;
	.reg .b32 	%r<7>;
	.reg .b32 	%f<2>;
	.reg .b64 	%rd<3>;

	ld.param.u64 	%rd1, [_Z26dataRaceKernelDifferentSMsIfEvPT_P17curandStateXORWOW_param_0];
	mov.u32 	%r2, %tid.x;
	setp.ne.s32 	%p1, %r2, 0;
	@%p1 bra 	$L__BB23_3;
	mov.u32 	%r3, %ctaid.x;
	setp.ne.s32 	%p2, %r3, 0;
	mov.u32 	%r4, %nctaid.x;
	add.s32 	%r6, %r4, -1;
	setp.ne.s32 	%p3, %r3, %r6;
	and.pred  	%p4, %p2, %p3;
	@%p4 bra 	$L__BB23_3;
	cvt.rn.f32.u32 	%f1, %r3;
	cvta.to.global.u64 	%rd2, %rd1;
	st.global.f32 	[%rd2], %f1;
$L__BB23_3:
	ret;

}
	// .globl	_Z26dataRaceKernelDifferentSMsIdEvPT_P17curandStateXORWOW
.visible .entry _Z26dataRaceKernelDifferentSMsIdEvPT_P17curandStateXORWOW(
	.param .u64 .ptr .align 1 _Z26dataRaceKernelDifferentSMsIdEvPT_P17curandStateXORWOW_param_0,
	.param .u64 .ptr .align 1 _Z26dataRaceKernelDifferentSMsIdEvPT_P17curandStateXORWOW_param_1
)
{
	.reg .pred 	%p<5>;
	.reg .b32 	%r<7>;
	.reg .b64 	%rd<3>;
	.reg .b64 	%fd<2>;

	ld.param.u64 	%rd1, [_Z26dataRaceKernelDifferentSMsIdEvPT_P17curandStateXORWOW_param_0];
	mov.u32 	%r2, %tid.x;
	setp.ne.s32 	%p1, %r2, 0;
	@%p1 bra 	$L__BB24_3;
	mov.u32 	%r3, %ctaid.x;
	setp.ne.s32 	%p2, %r3, 0;
	mov.u32 	%r4, %nctaid.x;
	add.s32 	%r6, %r4, -1;
	setp.ne.s32 	%p3, %r3, %r6;
	and.pred  	%p4, %p2, %p3;
	@%p4 bra 	$L__BB24_3;
	cvt.rn.f64.u32 	%fd1, %r3;
	cvta.to.global.u64 	%rd2, %rd1;
	st.global.f64 	[%rd2], %fd1;
$L__BB24_3:
	ret;

}
	// .globl	_Z26dataRaceKernelDifferentSMsIaEvPT_P17curandStateXORWOW
.visible .entry _Z26dataRaceKernelDifferentSMsIaEvPT_P17curandStateXORWOW(
	.param .u64 .ptr .align 1 _Z26dataRaceKernelDifferentSMsIaEvPT_P17curandStateXORWOW_param_0,
	.param .u64 .ptr .align 1 _Z26dataRaceKernelDifferentSMsIaEvPT_P17curandStateXORWOW_param_1
)
{
	.reg .pred 	%p<5>;
	.reg .b32 	%r<7>;
	.reg .b64 	%rd<3>;

	ld.param.u64 	%rd1, [_Z26dataRaceKernelDifferentSMsIaEvPT_P17curandStateXORWOW_param_0];
	mov.u32 	%r2, %tid.x;
	setp.ne.s32 	%p1, %r2, 0;
	@%p1 bra 	$L__BB25_3;
	mov.u32 	%r3, %ctaid.x;
	setp.ne.s32 	%p2, %r3, 0;
	mov.u32 	%r4, %nctaid.x;
	add.s32 	%r6, %r4, -1;
	setp.ne.s32 	%p3, %r3, %r6;
	and.pred  	%p4, %p2, %p3;
	@%p4 bra 	$L__BB25_3;
	cvta.to.global.u64 	%rd2, %rd1;
	st.global.u8 	[%rd2], %r3;
$L__BB25_3:
	ret;

}
	// .globl	_Z26dataRaceKernelDifferentSMsIsEvPT_P17curandStateXORWOW
.visible .entry _Z26dataRaceKernelDifferentSMsIsEvPT_P17curandStateXORWOW(
	.param .u64 .ptr .align 1 _Z26dataRaceKernelDifferentSMsIsEvPT_P17curandStateXORWOW_param_0,
	.param .u64 .ptr .align 1 _Z26dataRaceKernelDifferentSMsIsEvPT_P17curandStateXORWOW_param_1
)
{
	.reg .pred 	%p<5>;
	.reg .b32 	%r<7>;
	.reg .b64 	%rd<3>;

	ld.param.u64 	%rd1, [_Z26dataRaceKernelDifferentSMsIsEvPT_P17curandStateXORWOW_param_0];
	mov.u32 	%r2, %tid.x;
	setp.ne.s32 	%p1, %r2, 0;
	@%p1 bra 	$L__BB26_3;
	mov.u32 	%r3, %ctaid.x;
	setp.ne.s32 	%p2, %r3, 0;
	mov.u32 	%r4, %nctaid.x;
	add.s32 	%r6, %r4, -1;
	setp.ne.s32 	%p3, %r3, %r6;
	and.pred  	%p4, %p2, %p3;
	@%p4 bra 	$L__BB26_3;
	cvta.to.global.u64 	%rd2, %rd1;
	st.global.u16 	[%rd2], %r3;
$L__BB26_3:
	ret;

}
	// .globl	_Z26dataRaceKernelDifferentSMsIiEvPT_P17curandStateXORWOW
.visible .entry _Z26dataRaceKernelDifferentSMsIiEvPT_P17curandStateXORWOW(
	.param .u64 .ptr .align 1 _Z26dataRaceKernelDifferentSMsIiEvPT_P17curandStateXORWOW_param_0,
	.param .u64 .ptr .align 1 _Z26dataRaceKernelDifferentSMsIiEvPT_P17curandStateXORWOW_param_1
)
{
	.reg .pred 	%p<5>;
	.reg .b32 	%r<7>;
	.reg .b64 	%rd<3>;

	ld.param.u64 	%rd1, [_Z26dataRaceKernelDifferentSMsIiEvPT_P17curandStateXORWOW_param_0];
	mov.u32 	%r2, %tid.x;
	setp.ne.s32 	%p1, %r2, 0;
	@%p1 bra 	$L__BB27_3;
	mov.u32 	%r3, %ctaid.x;
	setp.ne.s32 	%p2, %r3, 0;
	mov.u32 	%r4, %nctaid.x;
	add.s32 	%r6, %r4, -1;
	setp.ne.s32 	%p3, %r3, %r6;
	and.pred  	%p4, %p2, %p3;
	@%p4 bra 	$L__BB27_3;
	cvta.to.global.u64 	%rd2, %rd1;
	st.global.u32 	[%rd2], %r3;
$L__BB27_3:
	ret;

}
	// .globl	_Z26dataRaceKernelDifferentSMsIlEvPT_P17curandStateXORWOW
.visible .entry _Z26dataRaceKernelDifferentSMsIlEvPT_P17curandStateXORWOW(
	.param .u64 .ptr .align 1 _Z26dataRaceKernelDifferentSMsIlEvPT_P17curandStateXORWOW_param_0,
	.param .u64 .ptr .align 1 _Z26dataRaceKernelDifferentSMsIlEvPT_P17curandStateXORWOW_param_1
)
{
	.reg .pred 	%p<5>;
	.reg .b32 	%r<7>;
	.reg .b64 	%rd<4>;

	ld.param.u64 	%rd1, [_Z26dataRaceKernelDifferentSMsIlEvPT_P17curandStateXORWOW_param_0];
	mov.u32 	%r2, %tid.x;
	setp.ne.s32 	%p1, %r2, 0;
	@%p1 bra 	$L__BB28_3;
	mov.u32 	%r3, %ctaid.x;
	setp.ne.s32 	%p2, %r3, 0;
	mov.u32 	%r4, %nctaid.x;
	add.s32 	%r6, %r4, -1;
	setp.ne.s32 	%p3, %r3, %r6;
	and.pred  	%p4, %p2, %p3;
	@%p4 bra 	$L__BB28_3;
	cvt.u64.u32 	%rd2, %r3;
	cvta.to.global.u64 	%rd3, %rd1;
	st.global.u64 	[%rd3], %rd2;
$L__BB28_3:
	ret;

}
	// .globl	_Z26dataRaceKernelDifferentSMsIhEvPT_P17curandStateXORWOW
.visible .entry _Z26dataRaceKernelDifferentSMsIhEvPT_P17curandStateXORWOW(
	.param .u64 .ptr .align 1 _Z26dataRaceKernelDifferentSMsIhEvPT_P17curandStateXORWOW_param_0,
	.param .u64 .ptr .align 1 _Z26dataRaceKernelDifferentSMsIhEvPT_P17curandStateXORWOW_param_1
)
{
	.reg .pred 	%p<5>;
	.reg .b32 	%r<7>;
	.reg .b64 	%rd<3>;

	ld.param.u64 	%rd1, [_Z26dataRaceKernelDifferentSMsIhEvPT_P17curandStateXORWOW_param_0];
	mov.u32 	%r2, %tid.x;
	setp.ne.s32 	%p1, %r2, 0;
	@%p1 bra 	$L__BB29_3;
	mov.u32 	%r3, %ctaid.x;
	setp.ne.s32 	%p2, %r3, 0;
	mov.u32 	%r4, %nctaid.x;
	add.s32 	%r6, %r4, -1;
	setp.ne.s32 	%p3, %r3, %r6;
	and.pred  	%p4, %p2, %p3;
	@%p4 bra 	$L__BB29_3;
	cvta.to.global.u64 	%rd2, %rd1;
	st.global.u8 	[%rd2], %r3;
$L__BB29_3:
	ret;

}
	// .globl	_Z26dataRaceKernelDifferentSMsItEvPT_P17curandStateXORWOW
.visible .entry _Z26dataRaceKernelDifferentSMsItEvPT_P17curandStateXORWOW(
	.param .u64 .ptr .align 1 _Z26dataRaceKernelDifferentSMsItEvPT_P17curandStateXORWOW_param_0,
	.param .u64 .ptr .align 1 _Z26dataRaceKernelDifferentSMsItEvPT_P17curandStateXORWOW_param_1
)
{
	.reg .pred 	%p<5>;
	.reg .b32 	%r<7>;
	.reg .b64 	%rd<3>;

	ld.param.u64 	%rd1, [_Z26dataRaceKernelDifferentSMsItEvPT_P17curandStateXORWOW_param_0];
	mov.u32 	%r2, %tid.x;
	setp.ne.s32 	%p1, %r2, 0;
	@%p1 bra 	$L__BB30_3;
	mov.u32 	%r3, %ctaid.x;
	setp.ne.s32 	%p2, %r3, 0;
	mov.u32 	%r4, %nctaid.x;
	add.s32 	%r6, %r4, -1;
	setp.ne.s32 	%p3, %r3, %r6;
	and.pred  	%p4, %p2, %p3;
	@%p4 bra 	$L__BB30_3;
	cvta.to.global.u64 	%rd2, %rd1;
	st.global.u16 	[%rd2], %r3;
$L__BB30_3:
	ret;

}
	// .globl	_Z26dataRaceKernelDifferentSMsIjEvPT_P17curandStateXORWOW
.visible .entry _Z26dataRaceKernelDifferentSMsIjEvPT_P17curandStateXORWOW(
	.param .u64 .ptr .align 1 _Z26dataRaceKernelDifferentSMsIjEvPT_P17curandStateXORWOW_param_0,
	.param .u64 .ptr .align 1 _Z26dataRaceKernelDifferentSMsIjEvPT_P17curandStateXORWOW_param_1
)
{
	.reg .pred 	%p<5>;
	.reg .b32 	%r<7>;
	.reg .b64 	%rd<3>;

	ld.param.u64 	%rd1, [_Z26dataRaceKernelDifferentSMsIjEvPT_P17curandStateXORWOW_param_0];
	mov.u32 	%r2, %tid.x;
	setp.ne.s32 	%p1, %r2, 0;
	@%p1 bra 	$L__BB31_3;
	mov.u32 	%r3, %ctaid.x;
	setp.ne.s32 	%p2, %r3, 0;
	mov.u32 	%r4, %nctaid.x;
	add.s32 	%r6, %r4, -1;
	setp.ne.s32 	%p3, %r3, %r6;
	and.pred  	%p4, %p2, %p3;
	@%p4 bra 	$L__BB31_3;
	cvta.to.global.u64 	%rd2, %rd1;
	st.global.u32 	[%rd2], %r3;
$L__BB31_3:
	ret;

}
	// .globl	_Z26dataRaceKernelDifferentSMsImEvPT_P17curandStateXORWOW
.visible .entry _Z26dataRaceKernelDifferentSMsImEvPT_P17curandStateXORWOW(
	.param .u64 .ptr .align 1 _Z26dataRaceKernelDifferentSMsImEvPT_P17curandStateXORWOW_param_0,
	.param .u64 .ptr .align 1 _Z26dataRaceKernelDifferentSMsImEvPT_P17curandStateXORWOW_param_1
)
{
	.reg .pred 	%p<5>;
	.reg .b32 	%r<7>;
	.reg .b64 	%rd<4>;

	ld.param.u64 	%rd1, [_Z26dataRaceKernelDifferentSMsImEvPT_P17curandStateXORWOW_param_0];
	mov.u32 	%r2, %tid.x;
	setp.ne.s32 	%p1, %r2, 0;
	@%p1 bra 	$L__BB32_3;
	mov.u32 	%r3, %ctaid.x;
	setp.ne.s32 	%p2, %r3, 0;
	mov.u32 	%r4, %nctaid.x;
	add.s32 	%r6, %r4, -1;
	setp.ne.s32 	%p3, %r3, %r6;
	and.pred  	%p4, %p2, %p3;
	@%p4 bra 	$L__BB32_3;
	cvt.u64.u32 	%rd2, %r3;
	cvta.to.global.u64 	%rd3, %rd1;
	st.global.u64 	[%rd3], %rd2;
$L__BB32_3:
	ret;

}
	// .globl	_Z26dataRaceKernelDifferentSMsI6__halfEvPT_P17curandStateXORWOW
.visible .entry _Z26dataRaceKernelDifferentSMsI6__halfEvPT_P17curandStateXORWOW(
	.param .u64 .ptr .align 1 _Z26dataRaceKernelDifferentSMsI6__halfEvPT_P17curandStateXORWOW_param_0,
	.param .u64 .ptr .align 1 _Z26dataRaceKernelDifferentSMsI6__halfEvPT_P17curandStateXORWOW_param_1
)
{
	.reg .pred 	%p<5>;
	.reg .b16 	%rs<2>;
	.reg .b32 	%r<8>;
	.reg .b64 	%rd<3>;

	ld.param.u64 	%rd1, [_Z26dataRaceKernelDifferentSMsI6__halfEvPT_P17curandStateXORWOW_param_0];
	mov.u32 	%r2, %tid.x;
	setp.ne.s32 	%p1, %r2, 0;
	@%p1 bra 	$L__BB33_3;
	mov.u32 	%r3, %ctaid.x;
	setp.ne.s32 	%p2, %r3, 0;
	mov.u32 	%r4, %nctaid.x;
	add.s32 	%r6, %r4, -1;
	setp.ne.s32 	%p3, %r3, %r6;
	and.pred  	%p4, %p2, %p3;
	@%p4 bra 	$L__BB33_3;
	// begin inline asm
	cvt.rn.f16.u32 %rs1, %r3;
	// end inline asm
	cvta.to.global.u64 	%rd2, %rd1;
	st.global.u16 	[%rd2], %rs1;
$L__BB33_3:
	ret;

}


// ===== COMPILED SASS (sm_100) =====

	.target	sm_100

	.elftype	@"ET_EXEC"


//--------------------- .note.nv.tkinfo           --------------------------
	.section	.note.nv.tkinfo,"",@"SHT_NOTE"
	.sectionflags	@"SHF_NOTE_NV_TKINFO"
	.tkinfo
        /*0018*/ 	.word	0x00000002
        /*0030*/ 	.string	""
        /*0030*/ 	.string	"ptxas"
        /*0030*/ 	.string	"Cuda compilation tools, release 13.0, V13.0.88"
        /*0030*/ 	.string	"Build cuda_13.0.r13.0/compiler.36424714_0"
        /*0030*/ 	.string	"-arch sm_100 -m 64 "



//--------------------- .note.nv.cuinfo           --------------------------
	.section	.note.nv.cuinfo,"",@"SHT_NOTE"
	.sectionflags	@"SHF_NOTE_NV_CUINFO"
        /*0018*/ 	.short	0x0002
        /*001a*/ 	.short	0x0064
        /*001c*/ 	.short	0x0082
	.zero		2


//--------------------- .nv.info                  --------------------------
	.section	.nv.info,"",@"SHT_CUDA_INFO"
	.align	4


	//----- nvinfo : EIATTR_REGCOUNT
	.align		4
        /*0000*/ 	.byte	0x04, 0x2f
        /*0002*/ 	.short	(.L_10 - .L_9)
	.align		4
.L_9:
        /*0004*/ 	.word	index@(_Z16initCurandStatesP17curandStateXORWOWm)
        /*0008*/ 	.word	0x0000001f


	//----- nvinfo : EIATTR_FRAME_SIZE
	.align		4
.L_10:
        /*000c*/ 	.byte	0x04, 0x11
        /*000e*/ 	.short	(.L_12 - .L_11)
	.align		4
.L_11:
        /*0010*/ 	.word	index@(_Z16initCurandStatesP17curandStateXORWOWm)
        /*0014*/ 	.word	0x00000000


	//----- nvinfo : EIATTR_REGCOUNT
	.align		4
.L_12:
        /*0018*/ 	.byte	0x04, 0x2f
        /*001a*/ 	.short	(.L_14 - .L_13)
	.align		4
.L_13:
        /*001c*/ 	.word	index@(_Z22dataRaceKernelSameWarpIfEvPT_P17curandStateXORWOW)
        /*0020*/ 	.word	0x00000008


	//----- nvinfo : EIATTR_FRAME_SIZE
	.align		4
.L_14:
        /*0024*/ 	.byte	0x04, 0x11
        /*0026*/ 	.short	(.L_16 - .L_15)
	.align		4
.L_15:
        /*0028*/ 	.word	index@(_Z22dataRaceKernelSameWarpIfEvPT_P17curandStateXORWOW)
        /*002c*/ 	.word	0x00000000


	//----- nvinfo : EIATTR_REGCOUNT
	.align		4
.L_16:
        /*0030*/ 	.byte	0x04, 0x2f
        /*0032*/ 	.short	(.L_18 - .L_17)
	.align		4
.L_17:
        /*0034*/ 	.word	index@(_Z22dataRaceKernelSameWarpIdEvPT_P17curandStateXORWOW)
        /*0038*/ 	.word	0x00000008


	//----- nvinfo : EIATTR_FRAME_SIZE
	.align		4
.L_18:
        /*003c*/ 	.byte	0x04, 0x11
        /*003e*/ 	.short	(.L_20 - .L_19)
	.align		4
.L_19:
        /*0040*/ 	.word	index@(_Z22dataRaceKernelSameWarpIdEvPT_P17curandStateXORWOW)
        /*0044*/ 	.word	0x00000000


	//----- nvinfo : EIATTR_REGCOUNT
	.align		4
.L_20:
        /*0048*/ 	.byte	0x04, 0x2f
        /*004a*/ 	.short	(.L_22 - .L_21)
	.align		4
.L_21:
        /*004c*/ 	.word	index@(_Z22dataRaceKernelSameWarpIaEvPT_P17curandStateXORWOW)
        /*0050*/ 	.word	0x00000008


	//----- nvinfo : EIATTR_FRAME_SIZE
	.align		4
.L_22:
        /*0054*/ 	.byte	0x04, 0x11
        /*0056*/ 	.short	(.L_24 - .L_23)
	.align		4
.L_23:
        /*0058*/ 	.word	index@(_Z22dataRaceKernelSameWarpIaEvPT_P17curandStateXORWOW)
        /*005c*/ 	.word	0x00000000


	//----- nvinfo : EIATTR_REGCOUNT
	.align		4
.L_24:
        /*0060*/ 	.byte	0x04, 0x2f
        /*0062*/ 	.short	(.L_26 - .L_25)
	.align		4
.L_25:
        /*0064*/ 	.word	index@(_Z22dataRaceKernelSameWarpIsEvPT_P17curandStateXORWOW)
        /*0068*/ 	.word	0x00000008


	//----- nvinfo : EIATTR_FRAME_SIZE
	.align		4
.L_26:
        /*006c*/ 	.byte	0x04, 0x11
        /*006e*/ 	.short	(.L_28 - .L_27)
	.align		4
.L_27:
        /*0070*/ 	.word	index@(_Z22dataRaceKernelSameWarpIsEvPT_P17curandStateXORWOW)
        /*0074*/ 	.word	0x00000000


	//----- nvinfo : EIATTR_REGCOUNT
	.align		4
.L_28:
        /*0078*/ 	.byte	0x04, 0x2f
        /*007a*/ 	.short	(.L_30 - .L_29)
	.align		4
.L_29:
        /*007c*/ 	.word	index@(_Z22dataRaceKernelSameWarpIiEvPT_P17curandStateXORWOW)
        /*0080*/ 	.word	0x00000008


	//----- nvinfo : EIATTR_FRAME_SIZE
	.align		4
.L_30:
        /*0084*/ 	.byte	0x04, 0x11
        /*0086*/ 	.short	(.L_32 - .L_31)
	.align		4
.L_31:
        /*0088*/ 	.word	index@(_Z22dataRaceKernelSameWarpIiEvPT_P17curandStateXORWOW)
        /*008c*/ 	.word	0x00000000


	//----- nvinfo : EIATTR_REGCOUNT
	.align		4
.L_32:
        /*0090*/ 	.byte	0x04, 0x2f
        /*0092*/ 	.short	(.L_34 - .L_33)
	.align		4
.L_33:
        /*0094*/ 	.word	index@(_Z22dataRaceKernelSameWarpIlEvPT_P17curandStateXORWOW)
        /*0098*/ 	.word	0x00000008


	//----- nvinfo : EIATTR_FRAME_SIZE
	.align		4
.L_34:
        /*009c*/ 	.byte	0x04, 0x11
        /*009e*/ 	.short	(.L_36 - .L_35)
	.align		4
.L_35:
        /*00a0*/ 	.word	index@(_Z22dataRaceKernelSameWarpIlEvPT_P17curandStateXORWOW)
        /*00a4*/ 	.word	0x00000000


	//----- nvinfo : EIATTR_REGCOUNT
	.align		4
.L_36:
        /*00a8*/ 	.byte	0x04, 0x2f
        /*00aa*/ 	.short	(.L_38 - .L_37)
	.align		4
.L_37:
        /*00ac*/ 	.word	index@(_Z22dataRaceKernelSameWarpIhEvPT_P17curandStateXORWOW)
        /*00b0*/ 	.word	0x00000008


	//----- nvinfo : EIATTR_FRAME_SIZE
	.align		4
.L_38:
        /*00b4*/ 	.byte	0x04, 0x11
        /*00b6*/ 	.short	(.L_40 - .L_39)
	.align		4
.L_39:
        /*00b8*/ 	.word	index@(_Z22dataRaceKernelSameWarpIhEvPT_P17curandStateXORWOW)
        /*00bc*/ 	.word	0x00000000


	//----- nvinfo : EIATTR_REGCOUNT
	.align		4
.L_40:
        /*00c0*/ 	.byte	0x04, 0x2f
        /*00c2*/ 	.short	(.L_42 - .L_41)
	.align		4
.L_41:
        /*00c4*/ 	.word	index@(_Z22dataRaceKernelSameWarpItEvPT_P17curandStateXORWOW)
        /*00c8*/ 	.word	0x00000008


	//----- nvinfo : EIATTR_FRAME_SIZE
	.align		4
.L_42:
        /*00cc*/ 	.byte	0x04, 0x11
        /*00ce*/ 	.short	(.L_44 - .L_43)
	.align		4
.L_43:
        /*00d0*/ 	.word	index@(_Z22dataRaceKernelSameWarpItEvPT_P17curandStateXORWOW)
        /*00d4*/ 	.word	0x00000000


	//----- nvinfo : EIATTR_REGCOUNT
	.align		4
.L_44:
        /*00d8*/ 	.byte	0x04, 0x2f
        /*00da*/ 	.short	(.L_46 - .L_45)
	.align		4
.L_45:
        /*00dc*/ 	.word	index@(_Z22dataRaceKernelSameWarpIjEvPT_P17curandStateXORWOW)
        /*00e0*/ 	.word	0x00000008


	//----- nvinfo : EIATTR_FRAME_SIZE
	.align		4
.L_46:
        /*00e4*/ 	.byte	0x04, 0x11
        /*00e6*/ 	.short	(.L_48 - .L_47)
	.align		4
.L_47:
        /*00e8*/ 	.word	index@(_Z22dataRaceKernelSameWarpIjEvPT_P17curandStateXORWOW)
        /*00ec*/ 	.word	0x00000000


	//----- nvinfo : EIATTR_REGCOUNT
	.align		4
.L_48:
        /*00f0*/ 	.byte	0x04, 0x2f
        /*00f2*/ 	.short	(.L_50 - .L_49)
	.align		4
.L_49:
        /*00f4*/ 	.word	index@(_Z22dataRaceKernelSameWarpImEvPT_P17curandStateXORWOW)
        /*00f8*/ 	.word	0x00000008


	//----- nvinfo : EIATTR_FRAME_SIZE
	.align		4
.L_50:
        /*00fc*/ 	.byte	0x04, 0x11
        /*00fe*/ 	.short	(.L_52 - .L_51)
	.align		4
.L_51:
        /*0100*/ 	.word	index@(_Z22dataRaceKernelSameWarpImEvPT_P17curandStateXORWOW)
        /*0104*/ 	.word	0x00000000


	//----- nvinfo : EIATTR_REGCOUNT
	.align		4
.L_52:
        /*0108*/ 	.byte	0x04, 0x2f
        /*010a*/ 	.short	(.L_54 - .L_53)
	.align		4
.L_53:
        /*010c*/ 	.word	index@(_Z22dataRaceKernelSameWarpI6__halfEvPT_P17curandStateXORWOW)
        /*0110*/ 	.word	0x00000008


	//----- nvinfo : EIATTR_FRAME_SIZE
	.align		4
.L_54:
        /*0114*/ 	.byte	0x04, 0x11
        /*0116*/ 	.short	(.L_56 - .L_55)
	.align		4
.L_55:
        /*0118*/ 	.word	index@(_Z22dataRaceKernelSameWarpI6__halfEvPT_P17curandStateXORWOW)
        /*011c*/ 	.word	0x00000000


	//----- nvinfo : EIATTR_REGCOUNT
	.align		4
.L_56:
        /*0120*/ 	.byte	0x04, 0x2f
        /*0122*/ 	.short	(.L_58 - .L_57)
	.align		4
.L_57:
        /*0124*/ 	.word	index@(_Z36dataRaceKernelDifferentWarpSameBlockIfEvPT_P17curandStateXORWOW)
        /*0128*/ 	.word	0x00000008


	//----- nvinfo : EIATTR_FRAME_SIZE
	.align		4
.L_58:
        /*012c*/ 	.byte	0x04, 0x11
        /*012e*/ 	.short	(.L_60 - .L_59)
	.align		4
.L_59:
        /*0130*/ 	.word	index@(_Z36dataRaceKernelDifferentWarpSameBlockIfEvPT_P17curandStateXORWOW)
        /*0134*/ 	.word	0x00000000


	//----- nvinfo : EIATTR_REGCOUNT
	.align		4
.L_60:
        /*0138*/ 	.byte	0x04, 0x2f
        /*013a*/ 	.short	(.L_62 - .L_61)
	.align		4
.L_61:
        /*013c*/ 	.word	index@(_Z36dataRaceKernelDifferentWarpSameBlockIdEvPT_P17curandStateXORWOW)
        /*0140*/ 	.word	0x00000008


	//----- nvinfo : EIATTR_FRAME_SIZE
	.align		4
.L_62:
        /*0144*/ 	.byte	0x04, 0x11
        /*0146*/ 	.short	(.L_64 - .L_63)
	.align		4
.L_63:
        /*0148*/ 	.word	index@(_Z36dataRaceKernelDifferentWarpSameBlockIdEvPT_P17curandStateXORWOW)
        /*014c*/ 	.word	0x00000000


	//----- nvinfo : EIATTR_REGCOUNT
	.align		4
.L_64:
        /*0150*/ 	.byte	0x04, 0x2f
        /*0152*/ 	.short	(.L_66 - .L_65)
	.align		4
.L_65:
        /*0154*/ 	.word	index@(_Z36dataRaceKernelDifferentWarpSameBlockIaEvPT_P17curandStateXORWOW)
        /*0158*/ 	.word	0x00000008


	//----- nvinfo : EIATTR_FRAME_SIZE
	.align		4
.L_66:
        /*015c*/ 	.byte	0x04, 0x11
        /*015e*/ 	.short	(.L_68 - .L_67)
	.align		4
.L_67:
        /*0160*/ 	.word	index@(_Z36dataRaceKernelDifferentWarpSameBlockIaEvPT_P17curandStateXORWOW)
        /*0164*/ 	.word	0x00000000


	//----- nvinfo : EIATTR_REGCOUNT
	.align		4
.L_68:
        /*0168*/ 	.byte	0x04, 0x2f
        /*016a*/ 	.short	(.L_70 - .L_69)
	.align		4
.L_69:
        /*016c*/ 	.word	index@(_Z36dataRaceKernelDifferentWarpSameBlockIsEvPT_P17curandStateXORWOW)
        /*0170*/ 	.word	0x00000008


	//----- nvinfo : EIATTR_FRAME_SIZE
	.align		4
.L_70:
        /*0174*/ 	.byte	0x04, 0x11
        /*0176*/ 	.short	(.L_72 - .L_71)
	.align		4
.L_71:
        /*0178*/ 	.word	index@(_Z36dataRaceKernelDifferentWarpSameBlockIsEvPT_P17curandStateXORWOW)
        /*017c*/ 	.word	0x00000000


	//----- nvinfo : EIATTR_REGCOUNT
	.align		4
.L_72:
        /*0180*/ 	.byte	0x04, 0x2f
        /*0182*/ 	.short	(.L_74 - .L_73)
	.align		4
.L_73:
        /*0184*/ 	.word	index@(_Z36dataRaceKernelDifferentWarpSameBlockIiEvPT_P17curandStateXORWOW)
        /*0188*/ 	.word	0x00000008


	//----- nvinfo : EIATTR_FRAME_SIZE
	.align		4
.L_74:
        /*018c*/ 	.byte	0x04, 0x11
        /*018e*/ 	.short	(.L_76 - .L_75)
	.align		4
.L_75:
        /*0190*/ 	.word	index@(_Z36dataRaceKernelDifferentWarpSameBlockIiEvPT_P17curandStateXORWOW)
        /*0194*/ 	.word	0x00000000


	//----- nvinfo : EIATTR_REGCOUNT
	.align		4
.L_76:
        /*0198*/ 	.byte	0x04, 0x2f
        /*019a*/ 	.short	(.L_78 - .L_77)
	.align		4
.L_77:
        /*019c*/ 	.word	index@(_Z36dataRaceKernelDifferentWarpSameBlockIlEvPT_P17curandStateXORWOW)
        /*01a0*/ 	.word	0x00000008


	//----- nvinfo : EIATTR_FRAME_SIZE
	.align		4
.L_78:
        /*01a4*/ 	.byte	0x04, 0x11
        /*01a6*/ 	.short	(.L_80 - .L_79)
	.align		4
.L_79:
        /*01a8*/ 	.word	index@(_Z36dataRaceKernelDifferentWarpSameBlockIlEvPT_P17curandStateXORWOW)
        /*01ac*/ 	.word	0x00000000


	//----- nvinfo : EIATTR_REGCOUNT
	.align		4
.L_80:
        /*01b0*/ 	.byte	0x04, 0x2f
        /*01b2*/ 	.short	(.L_82 - .L_81)
	.align		4
.L_81:
        /*01b4*/ 	.word	index@(_Z36dataRaceKernelDifferentWarpSameBlockIhEvPT_P17curandStateXORWOW)
        /*01b8*/ 	.word	0x00000008


	//----- nvinfo : EIATTR_FRAME_SIZE
	.align		4
.L_82:
        /*01bc*/ 	.byte	0x04, 0x11
        /*01be*/ 	.short	(.L_84 - .L_83)
	.align		4
.L_83:
        /*01c0*/ 	.word	index@(_Z36dataRaceKernelDifferentWarpSameBlockIhEvPT_P17curandStateXORWOW)
        /*01c4*/ 	.word	0x00000000


	//----- nvinfo : EIATTR_REGCOUNT
	.align		4
.L_84:
        /*01c8*/ 	.byte	0x04, 0x2f
        /*01ca*/ 	.short	(.L_86 - .L_85)
	.align		4
.L_85:
        /*01cc*/ 	.word	index@(_Z36dataRaceKernelDifferentWarpSameBlockItEvPT_P17curandStateXORWOW)
        /*01d0*/ 	.word	0x00000008


	//----- nvinfo : EIATTR_FRAME_SIZE
	.align		4
.L_86:
        /*01d4*/ 	.byte	0x04, 0x11
        /*01d6*/ 	.short	(.L_88 - .L_87)
	.align		4
.L_87:
        /*01d8*/ 	.word	index@(_Z36dataRaceKernelDifferentWarpSameBlockItEvPT_P17curandStateXORWOW)
        /*01dc*/ 	.word	0x00000000


	//----- nvinfo : EIATTR_REGCOUNT
	.align		4
.L_88:
        /*01e0*/ 	.byte	0x04, 0x2f
        /*01e2*/ 	.short	(.L_90 - .L_89)
	.align		4
.L_89:
        /*01e4*/ 	.word	index@(_Z36dataRaceKernelDifferentWarpSameBlockIjEvPT_P17curandStateXORWOW)
        /*01e8*/ 	.word	0x00000008


	//----- nvinfo : EIATTR_FRAME_SIZE
	.align		4
.L_90:
        /*01ec*/ 	.byte	0x04, 0x11
        /*01ee*/ 	.short	(.L_92 - .L_91)
	.align		4
.L_91:
        /*01f0*/ 	.word	index@(_Z36dataRaceKernelDifferentWarpSameBlockIjEvPT_P17curandStateXORWOW)
        /*01f4*/ 	.word	0x00000000


	//----- nvinfo : EIATTR_REGCOUNT
	.align		4
.L_92:
        /*01f8*/ 	.byte	0x04, 0x2f
        /*01fa*/ 	.short	(.L_94 - .L_93)
	.align		4
.L_93:
        /*01fc*/ 	.word	index@(_Z36dataRaceKernelDifferentWarpSameBlockImEvPT_P17curandStateXORWOW)
        /*0200*/ 	.word	0x00000008


	//----- nvinfo : EIATTR_FRAME_SIZE
	.align		4
.L_94:
        /*0204*/ 	.byte	0x04, 0x11
        /*0206*/ 	.short	(.L_96 - .L_95)
	.align		4
.L_95:
        /*0208*/ 	.word	index@(_Z36dataRaceKernelDifferentWarpSameBlockImEvPT_P17curandStateXORWOW)
        /*020c*/ 	.word	0x00000000


	//----- nvinfo : EIATTR_REGCOUNT
	.align		4
.L_96:
        /*0210*/ 	.byte	0x04, 0x2f
        /*0212*/ 	.short	(.L_98 - .L_97)
	.align		4
.L_97:
        /*0214*/ 	.word	index@(_Z36dataRaceKernelDifferentWarpSameBlockI6__halfEvPT_P17curandStateXORWOW)
        /*0218*/ 	.word	0x00000008


	//----- nvinfo : EIATTR_FRAME_SIZE
	.align		4
.L_98:
        /*021c*/ 	.byte	0x04, 0x11
        /*021e*/ 	.short	(.L_100 - .L_99)
	.align		4
.L_99:
        /*0220*/ 	.word	index@(_Z36dataRaceKernelDifferentWarpSameBlockI6__halfEvPT_P17curandStateXORWOW)
        /*0224*/ 	.word	0x00000000


	//----- nvinfo : EIATTR_REGCOUNT
	.align		4
.L_100:
        /*0228*/ 	.byte	0x04, 0x2f
        /*022a*/ 	.short	(.L_102 - .L_101)
	.align		4
.L_101:
        /*022c*/ 	.word	index@(_Z26dataRaceKernelDifferentSMsIfEvPT_P17curandStateXORWOW)
        /*0230*/ 	.word	0x00000008


	//----- nvinfo : EIATTR_FRAME_SIZE
	.align		4
.L_102:
        /*0234*/ 	.byte	0x04, 0x11
        /*0236*/ 	.short	(.L_104 - .L_103)
	.align		4
.L_103:
        /*0238*/ 	.word	index@(_Z26dataRaceKernelDifferentSMsIfEvPT_P17curandStateXORWOW)
        /*023c*/ 	.word	0x00000000


	//----- nvinfo : EIATTR_REGCOUNT
	.align		4
.L_104:
        /*0240*/ 	.byte	0x04, 0x2f
        /*0242*/ 	.short	(.L_106 - .L_105)
	.align		4
.L_105:
        /*0244*/ 	.word	index@(_Z26dataRaceKernelDifferentSMsIdEvPT_P17curandStateXORWOW)
        /*0248*/ 	.word	0x00000008


	//----- nvinfo : EIATTR_FRAME_SIZE
	.align		4
.L_106:
        /*024c*/ 	.byte	0x04, 0x11
        /*024e*/ 	.short	(.L_108 - .L_107)
	.align		4
.L_107:
        /*0250*/ 	.word	index@(_Z26dataRaceKernelDifferentSMsIdEvPT_P17curandStateXORWOW)
        /*0254*/ 	.word	0x00000000


	//----- nvinfo : EIATTR_REGCOUNT
	.align		4
.L_108:
        /*0258*/ 	.byte	0x04, 0x2f
        /*025a*/ 	.short	(.L_110 - .L_109)
	.align		4
.L_109:
        /*025c*/ 	.word	index@(_Z26dataRaceKernelDifferentSMsIaEvPT_P17curandStateXORWOW)
        /*0260*/ 	.word	0x00000008


	//----- nvinfo : EIATTR_FRAME_SIZE
	.align		4
.L_110:
        /*0264*/ 	.byte	0x04, 0x11
        /*0266*/ 	.short	(.L_112 - .L_111)
	.align		4
.L_111:
        /*0268*/ 	.word	index@(_Z26dataRaceKernelDifferentSMsIaEvPT_P17curandStateXORWOW)
        /*026c*/ 	.word	0x00000000


	//----- nvinfo : EIATTR_REGCOUNT
	.align		4
.L_112:
        /*0270*/ 	.byte	0x04, 0x2f
        /*0272*/ 	.short	(.L_114 - .L_113)
	.align		4
.L_113:
        /*0274*/ 	.word	index@(_Z26dataRaceKernelDifferentSMsIsEvPT_P17curandStateXORWOW)
        /*0278*/ 	.word	0x00000008


	//----- nvinfo : EIATTR_FRAME_SIZE
	.align		4
.L_114:
        /*027c*/ 	.byte	0x04, 0x11
        /*027e*/ 	.short	(.L_116 - .L_115)
	.align		4
.L_115:
        /*0280*/ 	.word	index@(_Z26dataRaceKernelDifferentSMsIsEvPT_P17curandStateXORWOW)
        /*0284*/ 	.word	0x00000000


	//----- nvinfo : EIATTR_REGCOUNT
	.align		4
.L_116:
        /*0288*/ 	.byte	0x04, 0x2f
        /*028a*/ 	.short	(.L_118 - .L_117)
	.align		4
.L_117:
        /*028c*/ 	.word	index@(_Z26dataRaceKernelDifferentSMsIiEvPT_P17curandStateXORWOW)
        /*0290*/ 	.word	0x00000008


	//----- nvinfo : EIATTR_FRAME_SIZE
	.align		4
.L_118:
        /*0294*/ 	.byte	0x04, 0x11
        /*0296*/ 	.short	(.L_120 - .L_119)
	.align		4
.L_119:
        /*0298*/ 	.word	index@(_Z26dataRaceKernelDifferentSMsIiEvPT_P17curandStateXORWOW)
        /*029c*/ 	.word	0x00000000


	//----- nvinfo : EIATTR_REGCOUNT
	.align		4
.L_120:
        /*02a0*/ 	.byte	0x04, 0x2f
        /*02a2*/ 	.short	(.L_122 - .L_121)
	.align		4
.L_121:
        /*02a4*/ 	.word	index@(_Z26dataRaceKernelDifferentSMsIlEvPT_P17curandStateXORWOW)
        /*02a8*/ 	.word	0x00000008


	//----- nvinfo : EIATTR_FRAME_SIZE
	.align		4
.L_122:
        /*02ac*/ 	.byte	0x04, 0x11
        /*02ae*/ 	.short	(.L_124 - .L_123)
	.align		4
.L_123:
        /*02b0*/ 	.word	index@(_Z26dataRaceKernelDifferentSMsIlEvPT_P17curandStateXORWOW)
        /*02b4*/ 	.word	0x00000000


	//----- nvinfo : EIATTR_REGCOUNT
	.align		4
.L_124:
        /*02b8*/ 	.byte	0x04, 0x2f
        /*02ba*/ 	.short	(.L_126 - .L_125)
	.align		4
.L_125:
        /*02bc*/ 	.word	index@(_Z26dataRaceKernelDifferentSMsIhEvPT_P17curandStateXORWOW)
        /*02c0*/ 	.word	0x00000008


	//----- nvinfo : EIATTR_FRAME_SIZE
	.align		4
.L_126:
        /*02c4*/ 	.byte	0x04, 0x11
        /*02c6*/ 	.short	(.L_128 - .L_127)
	.align		4
.L_127:
        /*02c8*/ 	.word	index@(_Z26dataRaceKernelDifferentSMsIhEvPT_P17curandStateXORWOW)
        /*02cc*/ 	.word	0x00000000


	//----- nvinfo : EIATTR_REGCOUNT
	.align		4
.L_128:
        /*02d0*/ 	.byte	0x04, 0x2f
        /*02d2*/ 	.short	(.L_130 - .L_129)
	.align		4
.L_129:
        /*02d4*/ 	.word	index@(_Z26dataRaceKernelDifferentSMsItEvPT_P17curandStateXORWOW)
        /*02d8*/ 	.word	0x00000008


	//----- nvinfo : EIATTR_FRAME_SIZE
	.align		4
.L_130:
        /*02dc*/ 	.byte	0x04, 0x11
        /*02de*/ 	.short	(.L_132 - .L_131)
	.align		4
.L_131:
        /*02e0*/ 	.word	index@(_Z26dataRaceKernelDifferentSMsItEvPT_P17curandStateXORWOW)
        /*02e4*/ 	.word	0x00000000


	//----- nvinfo : EIATTR_REGCOUNT
	.align		4
.L_132:
        /*02e8*/ 	.byte	0x04, 0x2f
        /*02ea*/ 	.short	(.L_134 - .L_133)
	.align		4
.L_133:
        /*02ec*/ 	.word	index@(_Z26dataRaceKernelDifferentSMsIjEvPT_P17curandStateXORWOW)
        /*02f0*/ 	.word	0x00000008


	//----- nvinfo : EIATTR_FRAME_SIZE
	.align		4
.L_134:
        /*02f4*/ 	.byte	0x04, 0x11
        /*02f6*/ 	.short	(.L_136 - .L_135)
	.align		4
.L_135:
        /*02f8*/ 	.word	index@(_Z26dataRaceKernelDifferentSMsIjEvPT_P17curandStateXORWOW)
        /*02fc*/ 	.word	0x00000000


	//----- nvinfo : EIATTR_REGCOUNT
	.align		4
.L_136:
        /*0300*/ 	.byte	0x04, 0x2f
        /*0302*/ 	.short	(.L_138 - .L_137)
	.align		4
.L_137:
        /*0304*/ 	.word	index@(_Z26dataRaceKernelDifferentSMsImEvPT_P17curandStateXORWOW)
        /*0308*/ 	.word	0x00000008


	//----- nvinfo : EIATTR_FRAME_SIZE
	.align		4
.L_138:
        /*030c*/ 	.byte	0x04, 0x11
        /*030e*/ 	.short	(.L_140 - .L_139)
	.align		4
.L_139:
        /*0310*/ 	.word	index@(_Z26dataRaceKernelDifferentSMsImEvPT_P17curandStateXORWOW)
        /*0314*/ 	.word	0x00000000


	//----- nvinfo : EIATTR_REGCOUNT
	.align		4
.L_140:
        /*0318*/ 	.byte	0x04, 0x2f
        /*031a*/ 	.short	(.L_142 - .L_141)
	.align		4
.L_141:
        /*031c*/ 	.word	index@(_Z26dataRaceKernelDifferentSMsI6__halfEvPT_P17curandStateXORWOW)
        /*0320*/ 	.word	0x00000008


	//----- nvinfo : EIATTR_FRAME_SIZE
	.align		4
.L_142:
        /*0324*/ 	.byte	0x04, 0x11
        /*0326*/ 	.short	(.L_144 - .L_143)
	.align		4
.L_143:
        /*0328*/ 	.word	index@(_Z26dataRaceKernelDifferentSMsI6__halfEvPT_P17curandStateXORWOW)
        /*032c*/ 	.word	0x00000000


	//----- nvinfo : EIATTR_MIN_STACK_SIZE
	.align		4
.L_144:
        /*0330*/ 	.byte	0x04, 0x12
        /*0332*/ 	.short	(.L_146 - .L_145)
	.align		4
.L_145:
        /*0334*/ 	.word	index@(_Z26dataRaceKernelDifferentSMsI6__halfEvPT_P17curandStateXORWOW)
        /*0338*/ 	.word	0x00000000


	//----- nvinfo : EIATTR_MIN_STACK_SIZE
	.align		4
.L_146:
        /*033c*/ 	.byte	0x04, 0x12
        /*033e*/ 	.short	(.L_148 - .L_147)
	.align		4
.L_147:
        /*0340*/ 	.word	index@(_Z26dataRaceKernelDifferentSMsImEvPT_P17curandStateXORWOW)
        /*0344*/ 	.word	0x00000000


	//----- nvinfo : EIATTR_MIN_STACK_SIZE
	.align		4
.L_148:
        /*0348*/ 	.byte	0x04, 0x12
        /*034a*/ 	.short	(.L_150 - .L_149)
	.align		4
.L_149:
        /*034c*/ 	.word	index@(_Z26dataRaceKernelDifferentSMsIjEvPT_P17curandStateXORWOW)
        /*0350*/ 	.word	0x00000000


	//----- nvinfo : EIATTR_MIN_STACK_SIZE
	.align		4
.L_150:
        /*0354*/ 	.byte	0x04, 0x12
        /*0356*/ 	.short	(.L_152 - .L_151)
	.align		4
.L_151:
        /*0358*/ 	.word	index@(_Z26dataRaceKernelDifferentSMsItEvPT_P17curandStateXORWOW)
        /*035c*/ 	.word	0x00000000


	//----- nvinfo : EIATTR_MIN_STACK_SIZE
	.align		4
.L_152:
        /*0360*/ 	.byte	0x04, 0x12
        /*0362*/ 	.short	(.L_154 - .L_153)
	.align		4
.L_153:
        /*0364*/ 	.word	index@(_Z26dataRaceKernelDifferentSMsIhEvPT_P17curandStateXORWOW)
        /*0368*/ 	.word	0x00000000


	//----- nvinfo : EIATTR_MIN_STACK_SIZE
	.align		4
.L_154:
        /*036c*/ 	.byte	0x04, 0x12
        /*036e*/ 	.short	(.L_156 - .L_155)
	.align		4
.L_155:
        /*0370*/ 	.word	index@(_Z26dataRaceKernelDifferentSMsIlEvPT_P17curandStateXORWOW)
        /*0374*/ 	.word	0x00000000


	//----- nvinfo : EIATTR_MIN_STACK_SIZE
	.align		4
.L_156:
        /*0378*/ 	.byte	0x04, 0x12
        /*037a*/ 	.short	(.L_158 - .L_157)
	.align		4
.L_157:
        /*037c*/ 	.word	index@(_Z26dataRaceKernelDifferentSMsIiEvPT_P17curandStateXORWOW)
        /*0380*/ 	.word	0x00000000


	//----- nvinfo : EIATTR_MIN_STACK_SIZE
	.align		4
.L_158:
        /*0384*/ 	.byte	0x04, 0x12
        /*0386*/ 	.short	(.L_160 - .L_159)
	.align		4
.L_159:
        /*0388*/ 	.word	index@(_Z26dataRaceKernelDifferentSMsIsEvPT_P17curandStateXORWOW)
        /*038c*/ 	.word	0x00000000


	//----- nvinfo : EIATTR_MIN_STACK_SIZE
	.align		4
.L_160:
        /*0390*/ 	.byte	0x04, 0x12
        /*0392*/ 	.short	(.L_162 - .L_161)
	.align		4
.L_161:
        /*0394*/ 	.word	index@(_Z26dataRaceKernelDifferentSMsIaEvPT_P17curandStateXORWOW)
        /*0398*/ 	.word	0x00000000


	//----- nvinfo : EIATTR_MIN_STACK_SIZE
	.align		4
.L_162:
        /*039c*/ 	.byte	0x04, 0x12
        /*039e*/ 	.short	(.L_164 - .L_163)
	.align		4
.L_163:
        /*03a0*/ 	.word	index@(_Z26dataRaceKernelDifferentSMsIdEvPT_P17curandStateXORWOW)
        /*03a4*/ 	.word	0x00000000


	//----- nvinfo : EIATTR_MIN_STACK_SIZE
	.align		4
.L_164:
        /*03a8*/ 	.byte	0x04, 0x12
        /*03aa*/ 	.short	(.L_166 - .L_165)
	.align		4
.L_165:
        /*03ac*/ 	.word	index@(_Z26dataRaceKernelDifferentSMsIfEvPT_P17curandStateXORWOW)
        /*03b0*/ 	.word	0x00000000


	//----- nvinfo : EIATTR_MIN_STACK_SIZE
	.align		4
.L_166:
        /*03b4*/ 	.byte	0x04, 0x12
        /*03b6*/ 	.short	(.L_168 - .L_167)
	.align		4
.L_167:
        /*03b8*/ 	.word	index@(_Z36dataRaceKernelDifferentWarpSameBlockI6__halfEvPT_P17curandStateXORWOW)
        /*03bc*/ 	.word	0x00000000


	//----- nvinfo : EIATTR_MIN_STACK_SIZE
	.align		4
.L_168:
        /*03c0*/ 	.byte	0x04, 0x12
        /*03c2*/ 	.short	(.L_170 - .L_169)
	.align		4
.L_169:
        /*03c4*/ 	.word	index@(_Z36dataRaceKernelDifferentWarpSameBlockImEvPT_P17curandStateXORWOW)
        /*03c8*/ 	.word	0x00000000


	//----- nvinfo : EIATTR_MIN_STACK_SIZE
	.align		4
.L_170:
        /*03cc*/ 	.byte	0x04, 0x12
        /*03ce*/ 	.short	(.L_172 - .L_171)
	.align		4
.L_171:
        /*03d0*/ 	.word	index@(_Z36dataRaceKernelDifferentWarpSameBlockIjEvPT_P17curandStateXORWOW)
        /*03d4*/ 	.word	0x00000000


	//----- nvinfo : EIATTR_MIN_STACK_SIZE
	.align		4
.L_172:
        /*03d8*/ 	.byte	0x04, 0x12
        /*03da*/ 	.short	(.L_174 - .L_173)
	.align		4
.L_173:
        /*03dc*/ 	.word	index@(_Z36dataRaceKernelDifferentWarpSameBlockItEvPT_P17curandStateXORWOW)
        /*03e0*/ 	.word	0x00000000


	//----- nvinfo : EIATTR_MIN_STACK_SIZE
	.align		4
.L_174:
        /*03e4*/ 	.byte	0x04, 0x12
        /*03e6*/ 	.short	(.L_176 - .L_175)
	.align		4
.L_175:
        /*03e8*/ 	.word	index@(_Z36dataRaceKernelDifferentWarpSameBlockIhEvPT_P17curandStateXORWOW)
        /*03ec*/ 	.word	0x00000000


	//----- nvinfo : EIATTR_MIN_STACK_SIZE
	.align		4
.L_176:
        /*03f0*/ 	.byte	0x04, 0x12
        /*03f2*/ 	.short	(.L_178 - .L_177)
	.align		4
.L_177:
        /*03f4*/ 	.word	index@(_Z36dataRaceKernelDifferentWarpSameBlockIlEvPT_P17curandStateXORWOW)
        /*03f8*/ 	.word	0x00000000


	//----- nvinfo : EIATTR_MIN_STACK_SIZE
	.align		4
.L_178:
        /*03fc*/ 	.byte	0x04, 0x12
        /*03fe*/ 	.short	(.L_180 - .L_179)
	.align		4
.L_179:
        /*0400*/ 	.word	index@(_Z36dataRaceKernelDifferentWarpSameBlockIiEvPT_P17curandStateXORWOW)
        /*0404*/ 	.word	0x00000000


	//----- nvinfo : EIATTR_MIN_STACK_SIZE
	.align		4
.L_180:
        /*0408*/ 	.byte	0x04, 0x12
        /*040a*/ 	.short	(.L_182 - .L_181)
	.align		4
.L_181:
        /*040c*/ 	.word	index@(_Z36dataRaceKernelDifferentWarpSameBlockIsEvPT_P17curandStateXORWOW)
        /*0410*/ 	.word	0x00000000


	//----- nvinfo : EIATTR_MIN_STACK_SIZE
	.align		4
.L_182:
        /*0414*/ 	.byte	0x04, 0x12
        /*0416*/ 	.short	(.L_184 - .L_183)
	.align		4
.L_183:
        /*0418*/ 	.word	index@(_Z36dataRaceKernelDifferentWarpSameBlockIaEvPT_P17curandStateXORWOW)
        /*041c*/ 	.word	0x00000000


	//----- nvinfo : EIATTR_MIN_STACK_SIZE
	.align		4
.L_184:
        /*0420*/ 	.byte	0x04, 0x12
        /*0422*/ 	.short	(.L_186 - .L_185)
	.align		4
.L_185:
        /*0424*/ 	.word	index@(_Z36dataRaceKernelDifferentWarpSameBlockIdEvPT_P17curandStateXORWOW)
        /*0428*/ 	.word	0x00000000


	//----- nvinfo : EIATTR_MIN_STACK_SIZE
	.align		4
.L_186:
        /*042c*/ 	.byte	0x04, 0x12
        /*042e*/ 	.short	(.L_188 - .L_187)
	.align		4
.L_187:
        /*0430*/ 	.word	index@(_Z36dataRaceKernelDifferentWarpSameBlockIfEvPT_P17curandStateXORWOW)
        /*0434*/ 	.word	0x00000000


	//----- nvinfo : EIATTR_MIN_STACK_SIZE
	.align		4
.L_188:
        /*0438*/ 	.byte	0x04, 0x12
        /*043a*/ 	.short	(.L_190 - .L_189)
	.align		4
.L_189:
        /*043c*/ 	.word	index@(_Z22dataRaceKernelSameWarpI6__halfEvPT_P17curandStateXORWOW)
        /*0440*/ 	.word	0x00000000


	//----- nvinfo : EIATTR_MIN_STACK_SIZE
	.align		4
.L_190:
        /*0444*/ 	.byte	0x04, 0x12
        /*0446*/ 	.short	(.L_192 - .L_191)
	.align		4
.L_191:
        /*0448*/ 	.word	index@(_Z22dataRaceKernelSameWarpImEvPT_P17curandStateXORWOW)
        /*044c*/ 	.word	0x00000000


	//----- nvinfo : EIATTR_MIN_STACK_SIZE
	.align		4
.L_192:
        /*0450*/ 	.byte	0x04, 0x12
        /*0452*/ 	.short	(.L_194 - .L_193)
	.align		4
.L_193:
        /*0454*/ 	.word	index@(_Z22dataRaceKernelSameWarpIjEvPT_P17curandStateXORWOW)
        /*0458*/ 	.word	0x00000000


	//----- nvinfo : EIATTR_MIN_STACK_SIZE
	.align		4
.L_194:
        /*045c*/ 	.byte	0x04, 0x12
        /*045e*/ 	.short	(.L_196 - .L_195)
	.align		4
.L_195:
        /*0460*/ 	.word	index@(_Z22dataRaceKernelSameWarpItEvPT_P17curandStateXORWOW)
        /*0464*/ 	.word	0x00000000


	//----- nvinfo : EIATTR_MIN_STACK_SIZE
	.align		4
.L_196:
        /*0468*/ 	.byte	0x04, 0x12
        /*046a*/ 	.short	(.L_198 - .L_197)
	.align		4
.L_197:
        /*046c*/ 	.word	index@(_Z22dataRaceKernelSameWarpIhEvPT_P17curandStateXORWOW)
        /*0470*/ 	.word	0x00000000


	//----- nvinfo : EIATTR_MIN_STACK_SIZE
	.align		4
.L_198:
        /*0474*/ 	.byte	0x04, 0x12
        /*0476*/ 	.short	(.L_200 - .L_199)
	.align		4
.L_199:
        /*0478*/ 	.word	index@(_Z22dataRaceKernelSameWarpIlEvPT_P17curandStateXORWOW)
        /*047c*/ 	.word	0x00000000


	//----- nvinfo : EIATTR_MIN_STACK_SIZE
	.align		4
.L_200:
        /*0480*/ 	.byte	0x04, 0x12
        /*0482*/ 	.short	(.L_202 - .L_201)
	.align		4
.L_201:
        /*0484*/ 	.word	index@(_Z22dataRaceKernelSameWarpIiEvPT_P17curandStateXORWOW)
        /*0488*/ 	.word	0x00000000


	//----- nvinfo : EIATTR_MIN_STACK_SIZE
	.align		4
.L_202:
        /*048c*/ 	.byte	0x04, 0x12
        /*048e*/ 	.short	(.L_204 - .L_203)
	.align		4
.L_203:
        /*0490*/ 	.word	index@(_Z22dataRaceKernelSameWarpIsEvPT_P17curandStateXORWOW)
        /*0494*/ 	.word	0x00000000


	//----- nvinfo : EIATTR_MIN_STACK_SIZE
	.align		4
.L_204:
        /*0498*/ 	.byte	0x04, 0x12
        /*049a*/ 	.short	(.L_206 - .L_205)
	.align		4
.L_205:
        /*049c*/ 	.word	index@(_Z22dataRaceKernelSameWarpIaEvPT_P17curandStateXORWOW)
        /*04a0*/ 	.word	0x00000000


	//----- nvinfo : EIATTR_MIN_STACK_SIZE
	.align		4
.L_206:
        /*04a4*/ 	.byte	0x04, 0x12
        /*04a6*/ 	.short	(.L_208 - .L_207)
	.align		4
.L_207:
        /*04a8*/ 	.word	index@(_Z22dataRaceKernelSameWarpIdEvPT_P17curandStateXORWOW)
        /*04ac*/ 	.word	0x00000000


	//----- nvinfo : EIATTR_MIN_STACK_SIZE
	.align		4
.L_208:
        /*04b0*/ 	.byte	0x04, 0x12
        /*04b2*/ 	.short	(.L_210 - .L_209)
	.align		4
.L_209:
        /*04b4*/ 	.word	index@(_Z22dataRaceKernelSameWarpIfEvPT_P17curandStateXORWOW)
        /*04b8*/ 	.word	0x00000000


	//----- nvinfo : EIATTR_MIN_STACK_SIZE
	.align		4
.L_210:
        /*04bc*/ 	.byte	0x04, 0x12
        /*04be*/ 	.short	(.L_212 - .L_211)
	.align		4
.L_211:
        /*04c0*/ 	.word	index@(_Z16initCurandStatesP17curandStateXORWOWm)
        /*04c4*/ 	.word	0x00000000
.L_212:


//--------------------- .nv.compat                --------------------------
	.section	.nv.compat,"",@"SHT_CUDA_COMPAT_INFO"
	.align	4
        /*0000*/ 	.byte	0x02, 0x09, 0x00, 0x00, 0x02, 0x02, 0x01, 0x00, 0x02, 0x05, 0x05, 0x00, 0x03, 0x07, 0x01, 0x01
        /*0010*/ 	.byte	0x02, 0x03, 0x00, 0x00, 0x02, 0x06, 0x01, 0x00, 0x04, 0x0b, 0x08, 0x00, 0x09, 0x00, 0x00, 0x00
        /*0020*/ 	.byte	0x00, 0x00, 0x00, 0x00


//--------------------- .nv.info._Z26dataRaceKernelDifferentSMsI6__halfEvPT_P17curandStateXORWOW --------------------------
	.section	.nv.info._Z26dataRaceKernelDifferentSMsI6__halfEvPT_P17curandStateXORWOW,"",@"SHT_CUDA_INFO"
	.sectionflags	@""
	.align	4


	//----- nvinfo : EIATTR_CUDA_API_VERSION
	.align		4
        /*0000*/ 	.byte	0x04, 0x37
        /*0002*/ 	.short	(.L_214 - .L_213)
.L_213:
        /*0004*/ 	.word	0x00000082


	//----- nvinfo : EIATTR_KPARAM_INFO
	.align		4
.L_214:
        /*0008*/ 	.byte	0x04, 0x17
        /*000a*/ 	.short	(.L_216 - .L_215)
.L_215:
        /*000c*/ 	.word	0x00000000
        /*0010*/ 	.short	0x0001
        /*0012*/ 	.short	0x0008
        /*0014*/ 	.byte	0x00, 0xf5, 0x21, 0x00


	//----- nvinfo : EIATTR_KPARAM_INFO
	.align		4
.L_216:
        /*0018*/ 	.byte	0x04, 0x17
        /*001a*/ 	.short	(.L_218 - .L_217)
.L_217:
        /*001c*/ 	.word	0x00000000
        /*0020*/ 	.short	0x0000
        /*0022*/ 	.short	0x0000
        /*0024*/ 	.byte	0x00, 0xf5, 0x21, 0x00


	//----- nvinfo : EIATTR_SPARSE_MMA_MASK
	.align		4
.L_218:
        /*0028*/ 	.byte	0x03, 0x50
        /*002a*/ 	.short	0x0000


	//----- nvinfo : EIATTR_MAXREG_COUNT
	.align		4
        /*002c*/ 	.byte	0x03, 0x1b
        /*002e*/ 	.short	0x00ff


	//----- nvinfo : EIATTR_MERCURY_ISA_VERSION
	.align		4
        /*0030*/ 	.byte	0x03, 0x5f
        /*0032*/ 	.short	0x0101


	//----- nvinfo : EIATTR_VRC_CTA_INIT_COUNT
	.align		4
        /*0034*/ 	.byte	0x02, 0x4a
	.zero		1
	.zero		1


	//----- nvinfo : EIATTR_EXIT_INSTR_OFFSETS
	.align		4
        /*0038*/ 	.byte	0x04, 0x1c
        /*003a*/ 	.short	(.L_220 - .L_219)


	//   ....[0]....
.L_219:
        /*003c*/ 	.word	0x00000030


	//   ....[1]....
        /*0040*/ 	.word	0x000000a0


	//   ....[2]....
        /*0044*/ 	.word	0x000000e0


	//----- nvinfo : EIATTR_CBANK_PARAM_SIZE
	.align		4
.L_220:
        /*0048*/ 	.byte	0x03, 0x19
        /*004a*/ 	.short	0x0010


	//----- nvinfo : EIATTR_PARAM_CBANK
	.align		4
        /*004c*/ 	.byte	0x04, 0x0a
        /*004e*/ 	.short	(.L_222 - .L_221)
	.align		4
.L_221:
        /*0050*/ 	.word	index@(.nv.constant0._Z26dataRaceKernelDifferentSMsI6__halfEvPT_P17curandStateXORWOW)
        /*0054*/ 	.short	0x0380
        /*0056*/ 	.short	0x0010


	//----- nvinfo : EIATTR_SW_WAR
	.align		4
.L_222:
        /*0058*/ 	.byte	0x04, 0x36
        /*005a*/ 	.short	(.L_224 - .L_223)
.L_223:
        /*005c*/ 	.word	0x00000008
.L_224:


//--------------------- .nv.info._Z26dataRaceKernelDifferentSMsImEvPT_P17curandStateXORWOW --------------------------
	.section	.nv.info._Z26dataRaceKernelDifferentSMsImEvPT_P17curandStateXORWOW,"",@"SHT_CUDA_INFO"
	.sectionflags	@""
	.align	4


	//----- nvinfo : EIATTR_CUDA_API_VERSION
	.align		4
        /*0000*/ 	.byte	0x04, 0x37
        /*0002*/ 	.short	(.L_226 - .L_225)
.L_225:
        /*0004*/ 	.word	0x00000082


	//----- nvinfo : EIATTR_KPARAM_INFO
	.align		4
.L_226:
        /*0008*/ 	.byte	0x04, 0x17
        /*000a*/ 	.short	(.L_228 - .L_227)
.L_227:
        /*000c*/ 	.word	0x00000000
        /*0010*/ 	.short	0x0001
        /*0012*/ 	.short	0x0008
        /*0014*/ 	.byte	0x00, 0xf5, 0x21, 0x00


	//----- nvinfo : EIATTR_KPARAM_INFO
	.align		4
.L_228:
        /*0018*/ 	.byte	0x04, 0x17
        /*001a*/ 	.short	(.L_230 - .L_229)
.L_229:
        /*001c*/ 	.word	0x00000000
        /*0020*/ 	.short	0x0000
        /*0022*/ 	.short	0x0000
        /*0024*/ 	.byte	0x00, 0xf5, 0x21, 0x00


	//----- nvinfo : EIATTR_SPARSE_MMA_MASK
	.align		4
.L_230:
        /*0028*/ 	.byte	0x03, 0x50
        /*002a*/ 	.short	0x0000


	//----- nvinfo : EIATTR_MAXREG_COUNT
	.align		4
        /*002c*/ 	.byte	0x03, 0x1b
        /*002e*/ 	.short	0x00ff


	//----- nvinfo : EIATTR_MERCURY_ISA_VERSION
	.align		4
        /*0030*/ 	.byte	0x03, 0x5f
        /*0032*/ 	.short	0x0101


	//----- nvinfo : EIATTR_VRC_CTA_INIT_COUNT
	.align		4
        /*0034*/ 	.byte	0x02, 0x4a
	.zero		1
	.zero		1


	//----- nvinfo : EIATTR_EXIT_INSTR_OFFSETS
	.align		4
        /*0038*/ 	.byte	0x04, 0x1c
        /*003a*/ 	.short	(.L_232 - .L_231)


	//   ....[0]....
.L_231:
        /*003c*/ 	.word	0x00000030


	//   ....[1]....
        /*0040*/ 	.word	0x000000a0


	//   ....[2]....
        /*0044*/ 	.word	0x000000f0


	//----- nvinfo : EIATTR_CBANK_PARAM_SIZE
	.align		4
.L_232:
        /*0048*/ 	.byte	0x03, 0x19
        /*004a*/ 	.short	0x0010


	//----- nvinfo : EIATTR_PARAM_CBANK
	.align		4
        /*004c*/ 	.byte	0x04, 0x0a
        /*004e*/ 	.short	(.L_234 - .L_233)
	.align		4
.L_233:
        /*0050*/ 	.word	index@(.nv.constant0._Z26dataRaceKernelDifferentSMsImEvPT_P17curandStateXORWOW)
        /*0054*/ 	.short	0x0380
        /*0056*/ 	.short	0x0010


	//----- nvinfo : EIATTR_SW_WAR
	.align		4
.L_234:
        /*0058*/ 	.byte	0x04, 0x36
        /*005a*/ 	.short	(.L_236 - .L_235)
.L_235:
        /*005c*/ 	.word	0x00000008
.L_236:


//--------------------- .nv.info._Z26dataRaceKernelDifferentSMsIjEvPT_P17curandStateXORWOW --------------------------
	.section	.nv.info._Z26dataRaceKernelDifferentSMsIjEvPT_P17curandStateXORWOW,"",@"SHT_CUDA_INFO"
	.sectionflags	@""
	.align	4


	//----- nvinfo : EIATTR_CUDA_API_VERSION
	.align		4
        /*0000*/ 	.byte	0x04, 0x37
        /*0002*/ 	.short	(.L_238 - .L_237)
.L_237:
        /*0004*/ 	.word	0x00000082


	//----- nvinfo : EIATTR_KPARAM_INFO
	.align		4
.L_238:
        /*0008*/ 	.byte	0x04, 0x17
        /*000a*/ 	.short	(.L_240 - .L_239)
.L_239:
        /*000c*/ 	.word	0x00000000
        /*0010*/ 	.short	0x0001
        /*0012*/ 	.short	0x0008
        /*0014*/ 	.byte	0x00, 0xf5, 0x21, 0x00


	//----- nvinfo : EIATTR_KPARAM_INFO
	.align		4
.L_240:
        /*0018*/ 	.byte	0x04, 0x17
        /*001a*/ 	.short	(.L_242 - .L_241)
.L_241:
        /*001c*/ 	.word	0x00000000
        /*0020*/ 	.short	0x0000
        /*0022*/ 	.short	0x0000
        /*0024*/ 	.byte	0x00, 0xf5, 0x21, 0x00


	//----- nvinfo : EIATTR_SPARSE_MMA_MASK
	.align		4
.L_242:
        /*0028*/ 	.byte	0x03, 0x50
        /*002a*/ 	.short	0x0000


	//----- nvinfo : EIATTR_MAXREG_COUNT
	.align		4
        /*002c*/ 	.byte	0x03, 0x1b
        /*002e*/ 	.short	0x00ff


	//----- nvinfo : EIATTR_MERCURY_ISA_VERSION
	.align		4
        /*0030*/ 	.byte	0x03, 0x5f
        /*0032*/ 	.short	0x0101


	//----- nvinfo : EIATTR_VRC_CTA_INIT_COUNT
	.align		4
        /*0034*/ 	.byte	0x02, 0x4a
	.zero		1
	.zero		1


	//----- nvinfo : EIATTR_EXIT_INSTR_OFFSETS
	.align		4
        /*0038*/ 	.byte	0x04, 0x1c
        /*003a*/ 	.short	(.L_244 - .L_243)


	//   ....[0]....
.L_243:
        /*003c*/ 	.word	0x00000030


	//   ....[1]....
        /*0040*/ 	.word	0x000000a0


	//   ....[2]....
        /*0044*/ 	.word	0x000000d0


	//----- nvinfo : EIATTR_CBANK_PARAM_SIZE
	.align		4
.L_244:
        /*0048*/ 	.byte	0x03, 0x19
        /*004a*/ 	.short	0x0010


	//----- nvinfo : EIATTR_PARAM_CBANK
	.align		4
        /*004c*/ 	.byte	0x04, 0x0a
        /*004e*/ 	.short	(.L_246 - .L_245)
	.align		4
.L_245:
        /*0050*/ 	.word	index@(.nv.constant0._Z26dataRaceKernelDifferentSMsIjEvPT_P17curandStateXORWOW)
        /*0054*/ 	.short	0x0380
        /*0056*/ 	.short	0x0010


	//----- nvinfo : EIATTR_SW_WAR
	.align		4
.L_246:
        /*0058*/ 	.byte	0x04, 0x36
        /*005a*/ 	.short	(.L_248 - .L_247)
.L_247:
        /*005c*/ 	.word	0x00000008
.L_248:


//--------------------- .nv.info._Z26dataRaceKernelDifferentSMsItEvPT_P17curandStateXORWOW --------------------------
	.section	.nv.info._Z26dataRaceKernelDifferentSMsItEvPT_P17curandStateXORWOW,"",@"SHT_CUDA_INFO"
	.sectionflags	@""
	.align	4


	//----- nvinfo : EIATTR_CUDA_API_VERSION
	.align		4
        /*0000*/ 	.byte	0x04, 0x37
        /*0002*/ 	.short	(.L_250 - .L_249)
.L_249:
        /*0004*/ 	.word	0x00000082


	//----- nvinfo : EIATTR_KPARAM_INFO
	.align		4
.L_250:
        /*0008*/ 	.byte	0x04, 0x17
        /*000a*/ 	.short	(.L_252 - .L_251)
.L_251:
        /*000c*/ 	.word	0x00000000
        /*0010*/ 	.short	0x0001
        /*0012*/ 	.short	0x0008
        /*0014*/ 	.byte	0x00, 0xf5, 0x21, 0x00


	//----- nvinfo : EIATTR_KPARAM_INFO
	.align		4
.L_252:
        /*0018*/ 	.byte	0x04, 0x17
        /*001a*/ 	.short	(.L_254 - .L_253)
.L_253:
        /*001c*/ 	.word	0x00000000
        /*0020*/ 	.short	0x0000
        /*0022*/ 	.short	0x0000
        /*0024*/ 	.byte	0x00, 0xf5, 0x21, 0x00


	//----- nvinfo : EIATTR_SPARSE_MMA_MASK
	.align		4
.L_254:
        /*0028*/ 	.byte	0x03, 0x50
        /*002a*/ 	.short	0x0000


	//----- nvinfo : EIATTR_MAXREG_COUNT
	.align		4
        /*002c*/ 	.byte	0x03, 0x1b
        /*002e*/ 	.short	0x00ff


	//----- nvinfo : EIATTR_MERCURY_ISA_VERSION
	.align		4
        /*0030*/ 	.byte	0x03, 0x5f
        /*0032*/ 	.short	0x0101


	//----- nvinfo : EIATTR_VRC_CTA_INIT_COUNT
	.align		4
        /*0034*/ 	.byte	0x02, 0x4a
	.zero		1
	.zero		1


	//----- nvinfo : EIATTR_EXIT_INSTR_OFFSETS
	.align		4
        /*0038*/ 	.byte	0x04, 0x1c
        /*003a*/ 	.short	(.L_256 - .L_255)


	//   ....[0]....
.L_255:
        /*003c*/ 	.word	0x00000030


	//   ....[1]....
        /*0040*/ 	.word	0x000000a0


	//   ....[2]....
        /*0044*/ 	.word	0x000000d0


	//----- nvinfo : EIATTR_CBANK_PARAM_SIZE
	.align		4
.L_256:
        /*0048*/ 	.byte	0x03, 0x19
        /*004a*/ 	.short	0x0010


	//----- nvinfo : EIATTR_PARAM_CBANK
	.align		4
        /*004c*/ 	.byte	0x04, 0x0a
        /*004e*/ 	.short	(.L_258 - .L_257)
	.align		4
.L_257:
        /*0050*/ 	.word	index@(.nv.constant0._Z26dataRaceKernelDifferentSMsItEvPT_P17curandStateXORWOW)
        /*0054*/ 	.short	0x0380
        /*0056*/ 	.short	0x0010


	//----- nvinfo : EIATTR_SW_WAR
	.align		4
.L_258:
        /*0058*/ 	.byte	0x04, 0x36
        /*005a*/ 	.short	(.L_260 - .L_259)
.L_259:
        /*005c*/ 	.word	0x00000008
.L_260:


//--------------------- .nv.info._Z26dataRaceKernelDifferentSMsIhEvPT_P17curandStateXORWOW --------------------------
	.section	.nv.info._Z26dataRaceKernelDifferentSMsIhEvPT_P17curandStateXORWOW,"",@"SHT_CUDA_INFO"
	.sectionflags	@""
	.align	4


	//----- nvinfo : EIATTR_CUDA_API_VERSION
	.align		4
        /*0000*/ 	.byte	0x04, 0x37
        /*0002*/ 	.short	(.L_262 - .L_261)
.L_261:
        /*0004*/ 	.word	0x00000082


	//----- nvinfo : EIATTR_KPARAM_INFO
	.align		4
.L_262:
        /*0008*/ 	.byte	0x04, 0x17
        /*000a*/ 	.short	(.L_264 - .L_263)
.L_263:
        /*000c*/ 	.word	0x00000000
        /*0010*/ 	.short	0x0001
        /*0012*/ 	.short	0x0008
        /*0014*/ 	.byte	0x00, 0xf5, 0x21, 0x00


	//----- nvinfo : EIATTR_KPARAM_INFO
	.align		4
.L_264:
        /*0018*/ 	.byte	0x04, 0x17
        /*001a*/ 	.short	(.L_266 - .L_265)
.L_265:
        /*001c*/ 	.word	0x00000000
        /*0020*/ 	.short	0x0000
        /*0022*/ 	.short	0x0000
        /*0024*/ 	.byte	0x00, 0xf5, 0x21, 0x00


	//----- nvinfo : EIATTR_SPARSE_MMA_MASK
	.align		4
.L_266:
        /*0028*/ 	.byte	0x03, 0x50
        /*002a*/ 	.short	0x0000


	//----- nvinfo : EIATTR_MAXREG_COUNT
	.align		4
        /*002c*/ 	.byte	0x03, 0x1b
        /*002e*/ 	.short	0x00ff


	//----- nvinfo : EIATTR_MERCURY_ISA_VERSION
	.align		4
        /*0030*/ 	.byte	0x03, 0x5f
        /*0032*/ 	.short	0x0101


	//----- nvinfo : EIATTR_VRC_CTA_INIT_COUNT
	.align		4
        /*0034*/ 	.byte	0x02, 0x4a
	.zero		1
	.zero		1


	//----- nvinfo : EIATTR_EXIT_INSTR_OFFSETS
	.align		4
        /*0038*/ 	.byte	0x04, 0x1c
        /*003a*/ 	.short	(.L_268 - .L_267)


	//   ....[0]....
.L_267:
        /*003c*/ 	.word	0x00000030


	//   ....[1]....
        /*0040*/ 	.word	0x000000a0


	//   ....[2]....
        /*0044*/ 	.word	0x000000d0


	//----- nvinfo : EIATTR_CBANK_PARAM_SIZE
	.align		4
.L_268:
        /*0048*/ 	.byte	0x03, 0x19
        /*004a*/ 	.short	0x0010


	//----- nvinfo : EIATTR_PARAM_CBANK
	.align		4
        /*004c*/ 	.byte	0x04, 0x0a
        /*004e*/ 	.short	(.L_270 - .L_269)
	.align		4
.L_269:
        /*0050*/ 	.word	index@(.nv.constant0._Z26dataRaceKernelDifferentSMsIhEvPT_P17curandStateXORWOW)
        /*0054*/ 	.short	0x0380
        /*0056*/ 	.short	0x0010


	//----- nvinfo : EIATTR_SW_WAR
	.align		4
.L_270:
        /*0058*/ 	.byte	0x04, 0x36
        /*005a*/ 	.short	(.L_272 - .L_271)
.L_271:
        /*005c*/ 	.word	0x00000008
.L_272:


//--------------------- .nv.info._Z26dataRaceKernelDifferentSMsIlEvPT_P17curandStateXORWOW --------------------------
	.section	.nv.info._Z26dataRaceKernelDifferentSMsIlEvPT_P17curandStateXORWOW,"",@"SHT_CUDA_INFO"
	.sectionflags	@""
	.align	4


	//----- nvinfo : EIATTR_CUDA_API_VERSION
	.align		4
        /*0000*/ 	.byte	0x04, 0x37
        /*0002*/ 	.short	(.L_274 - .L_273)
.L_273:
        /*0004*/ 	.word	0x00000082


	//----- nvinfo : EIATTR_KPARAM_INFO
	.align		4
.L_274:
        /*0008*/ 	.byte	0x04, 0x17
        /*000a*/ 	.short	(.L_276 - .L_275)
.L_275:
        /*000c*/ 	.word	0x00000000
        /*0010*/ 	.short	0x0001
        /*0012*/ 	.short	0x0008
        /*0014*/ 	.byte	0x00, 0xf5, 0x21, 0x00


	//----- nvinfo : EIATTR_KPARAM_INFO
	.align		4
.L_276:
        /*0018*/ 	.byte	0x04, 0x17
        /*001a*/ 	.short	(.L_278 - .L_277)
.L_277:
        /*001c*/ 	.word	0x00000000
        /*0020*/ 	.short	0x0000
        /*0022*/ 	.short	0x0000
        /*0024*/ 	.byte	0x00, 0xf5, 0x21, 0x00


	//----- nvinfo : EIATTR_SPARSE_MMA_MASK
	.align		4
.L_278:
        /*0028*/ 	.byte	0x03, 0x50
        /*002a*/ 	.short	0x0000


	//----- nvinfo : EIATTR_MAXREG_COUNT
	.align		4
        /*002c*/ 	.byte	0x03, 0x1b
        /*002e*/ 	.short	0x00ff


	//----- nvinfo : EIATTR_MERCURY_ISA_VERSION
	.align		4
        /*0030*/ 	.byte	0x03, 0x5f
        /*0032*/ 	.short	0x0101


	//----- nvinfo : EIATTR_VRC_CTA_INIT_COUNT
	.align		4
        /*0034*/ 	.byte	0x02, 0x4a
	.zero		1
	.zero		1


	//----- nvinfo : EIATTR_EXIT_INSTR_OFFSETS
	.align		4
        /*0038*/ 	.byte	0x04, 0x1c
        /*003a*/ 	.short	(.L_280 - .L_279)


	//   ....[0]....
.L_279:
        /*003c*/ 	.word	0x00000030


	//   ....[1]....
        /*0040*/ 	.word	0x000000a0


	//   ....[2]....
        /*0044*/ 	.word	0x000000f0


	//----- nvinfo : EIATTR_CBANK_PARAM_SIZE
	.align		4
.L_280:
        /*0048*/ 	.byte	0x03, 0x19
        /*004a*/ 	.short	0x0010


	//----- nvinfo : EIATTR_PARAM_CBANK
	.align		4
        /*004c*/ 	.byte	0x04, 0x0a
        /*004e*/ 	.short	(.L_282 - .L_281)
	.align		4
.L_281:
        /*0050*/ 	.word	index@(.nv.constant0._Z26dataRaceKernelDifferentSMsIlEvPT_P17curandStateXORWOW)
        /*0054*/ 	.short	0x0380
        /*0056*/ 	.short	0x0010


	//----- nvinfo : EIATTR_SW_WAR
	.align		4
.L_282:
        /*0058*/ 	.byte	0x04, 0x36
        /*005a*/ 	.short	(.L_284 - .L_283)
.L_283:
        /*005c*/ 	.word	0x00000008
.L_284:


//--------------------- .nv.info._Z26dataRaceKernelDifferentSMsIiEvPT_P17curandStateXORWOW --------------------------
	.section	.nv.info._Z26dataRaceKernelDifferentSMsIiEvPT_P17curandStateXORWOW,"",@"SHT_CUDA_INFO"
	.sectionflags	@""
	.align	4


	//----- nvinfo : EIATTR_CUDA_API_VERSION
	.align		4
        /*0000*/ 	.byte	0x04, 0x37
        /*0002*/ 	.short	(.L_286 - .L_285)
.L_285:
        /*0004*/ 	.word	0x00000082


	//----- nvinfo : EIATTR_KPARAM_INFO
	.align		4
.L_286:
        /*0008*/ 	.byte	0x04, 0x17
        /*000a*/ 	.short	(.L_288 - .L_287)
.L_287:
        /*000c*/ 	.word	0x00000000
        /*0010*/ 	.short	0x0001
        /*0012*/ 	.short	0x0008
        /*0014*/ 	.byte	0x00, 0xf5, 0x21, 0x00


	//----- nvinfo : EIATTR_KPARAM_INFO
	.align		4
.L_288:
        /*0018*/ 	.byte	0x04, 0x17
        /*001a*/ 	.short	(.L_290 - .L_289)
.L_289:
        /*001c*/ 	.word	0x00000000
        /*0020*/ 	.short	0x0000
        /*0022*/ 	.short	0x0000
        /*0024*/ 	.byte	0x00, 0xf5, 0x21, 0x00


	//----- nvinfo : EIATTR_SPARSE_MMA_MASK
	.align		4
.L_290:
        /*0028*/ 	.byte	0x03, 0x50
        /*002a*/ 	.short	0x0000


	//----- nvinfo : EIATTR_MAXREG_COUNT
	.align		4
        /*002c*/ 	.byte	0x03, 0x1b
        /*002e*/ 	.short	0x00ff


	//----- nvinfo : EIATTR_MERCURY_ISA_VERSION
	.align		4
        /*0030*/ 	.byte	0x03, 0x5f
        /*0032*/ 	.short	0x0101


	//----- nvinfo : EIATTR_VRC_CTA_INIT_COUNT
	.align		4
        /*0034*/ 	.byte	0x02, 0x4a
	.zero		1
	.zero		1


	//----- nvinfo : EIATTR_EXIT_INSTR_OFFSETS
	.align		4
        /*0038*/ 	.byte	0x04, 0x1c
        /*003a*/ 	.short	(.L_292 - .L_291)


	//   ....[0]....
.L_291:
        /*003c*/ 	.word	0x00000030


	//   ....[1]....
        /*0040*/ 	.word	0x000000a0


	//   ....[2]....
        /*0044*/ 	.word	0x000000d0


	//----- nvinfo : EIATTR_CBANK_PARAM_SIZE
	.align		4
.L_292:
        /*0048*/ 	.byte	0x03, 0x19
        /*004a*/ 	.short	0x0010


	//----- nvinfo : EIATTR_PARAM_CBANK
	.align		4
        /*004c*/ 	.byte	0x04, 0x0a
        /*004e*/ 	.short	(.L_294 - .L_293)
	.align		4
.L_293:
        /*0050*/ 	.word	index@(.nv.constant0._Z26dataRaceKernelDifferentSMsIiEvPT_P17curandStateXORWOW)
        /*0054*/ 	.short	0x0380
        /*0056*/ 	.short	0x0010


	//----- nvinfo : EIATTR_SW_WAR
	.align		4
.L_294:
        /*0058*/ 	.byte	0x04, 0x36
        /*005a*/ 	.short	(.L_296 - .L_295)
.L_295:
        /*005c*/ 	.word	0x00000008
.L_296:


//--------------------- .nv.info._Z26dataRaceKernelDifferentSMsIsEvPT_P17curandStateXORWOW --------------------------
	.section	.nv.info._Z26dataRaceKernelDifferentSMsIsEvPT_P17curandStateXORWOW,"",@"SHT_CUDA_INFO"
	.sectionflags	@""
	.align	4


	//----- nvinfo : EIATTR_CUDA_API_VERSION
	.align		4
        /*0000*/ 	.byte	0x04, 0x37
        /*0002*/ 	.short	(.L_298 - .L_297)
.L_297:
        /*0004*/ 	.word	0x00000082


	//----- nvinfo : EIATTR_KPARAM_INFO
	.align		4
.L_298:
        /*0008*/ 	.byte	0x04, 0x17
        /*000a*/ 	.short	(.L_300 - .L_299)
.L_299:
        /*000c*/ 	.word	0x00000000
        /*0010*/ 	.short	0x0001
        /*0012*/ 	.short	0x0008
        /*0014*/ 	.byte	0x00, 0xf5, 0x21, 0x00


	//----- nvinfo : EIATTR_KPARAM_INFO
	.align		4
.L_300:
        /*0018*/ 	.byte	0x04, 0x17
        /*001a*/ 	.short	(.L_302 - .L_301)
.L_301:
        /*001c*/ 	.word	0x00000000
        /*0020*/ 	.short	0x0000
        /*0022*/ 	.short	0x0000
        /*0024*/ 	.byte	0x00, 0xf5, 0x21, 0x00


	//----- nvinfo : EIATTR_SPARSE_MMA_MASK
	.align		4
.L_302:
        /*0028*/ 	.byte	0x03, 0x50
        /*002a*/ 	.short	0x0000


	//----- nvinfo : EIATTR_MAXREG_COUNT
	.align		4
        /*002c*/ 	.byte	0x03, 0x1b
        /*002e*/ 	.short	0x00ff


	//----- nvinfo : EIATTR_MERCURY_ISA_VERSION
	.align		4
        /*0030*/ 	.byte	0x03, 0x5f
        /*0032*/ 	.short	0x0101


	//----- nvinfo : EIATTR_VRC_CTA_INIT_COUNT
	.align		4
        /*0034*/ 	.byte	0x02, 0x4a
	.zero		1
	.zero		1


	//----- nvinfo : EIATTR_EXIT_INSTR_OFFSETS
	.align		4
        /*0038*/ 	.byte	0x04, 0x1c
        /*003a*/ 	.short	(.L_304 - .L_303)


	//   ....[0]....
.L_303:
        /*003c*/ 	.word	0x00000030


	//   ....[1]....
        /*0040*/ 	.word	0x000000a0


	//   ....[2]....
        /*0044*/ 	.word	0x000000d0


	//----- nvinfo : EIATTR_CBANK_PARAM_SIZE
	.align		4
.L_304:
        /*0048*/ 	.byte	0x03, 0x19
        /*004a*/ 	.short	0x0010


	//----- nvinfo : EIATTR_PARAM_CBANK
	.align		4
        /*004c*/ 	.byte	0x04, 0x0a
        /*004e*/ 	.short	(.L_306 - .L_305)
	.align		4
.L_305:
        /*0050*/ 	.word	index@(.nv.constant0._Z26dataRaceKernelDifferentSMsIsEvPT_P17curandStateXORWOW)
        /*0054*/ 	.short	0x0380
        /*0056*/ 	.short	0x0010


	//----- nvinfo : EIATTR_SW_WAR
	.align		4
.L_306:
        /*0058*/ 	.byte	0x04, 0x36
        /*005a*/ 	.short	(.L_308 - .L_307)
.L_307:
        /*005c*/ 	.word	0x00000008
.L_308:


//--------------------- .nv.info._Z26dataRaceKernelDifferentSMsIaEvPT_P17curandStateXORWOW --------------------------
	.section	.nv.info._Z26dataRaceKernelDifferentSMsIaEvPT_P17curandStateXORWOW,"",@"SHT_CUDA_INFO"
	.sectionflags	@""
	.align	4


	//----- nvinfo : EIATTR_CUDA_API_VERSION
	.align		4
        /*0000*/ 	.byte	0x04, 0x37
        /*0002*/ 	.short	(.L_310 - .L_309)
.L_309:
        /*0004*/ 	.word	0x00000082


	//----- nvinfo : EIATTR_KPARAM_INFO
	.align		4
.L_310:
        /*0008*/ 	.byte	0x04, 0x17
        /*000a*/ 	.short	(.L_312 - .L_311)
.L_311:
        /*000c*/ 	.word	0x00000000
        /*0010*/ 	.short	0x0001
        /*0012*/ 	.short	0x0008
        /*0014*/ 	.byte	0x00, 0xf5, 0x21, 0x00


	//----- nvinfo : EIATTR_KPARAM_INFO
	.align		4
.L_312:
        /*0018*/ 	.byte	0x04, 0x17
        /*001a*/ 	.short	(.L_314 - .L_313)
.L_313:
        /*001c*/ 	.word	0x00000000
        /*0020*/ 	.short	0x0000
        /*0022*/ 	.short	0x0000
        /*0024*/ 	.byte	0x00, 0xf5, 0x21, 0x00


	//----- nvinfo : EIATTR_SPARSE_MMA_MASK
	.align		4
.L_314:
        /*0028*/ 	.byte	0x03, 0x50
        /*002a*/ 	.short	0x0000


	//----- nvinfo : EIATTR_MAXREG_COUNT
	.align		4
        /*002c*/ 	.byte	0x03, 0x1b
        /*002e*/ 	.short	0x00ff


	//----- nvinfo : EIATTR_MERCURY_ISA_VERSION
	.align		4
        /*0030*/ 	.byte	0x03, 0x5f
        /*0032*/ 	.short	0x0101


	//----- nvinfo : EIATTR_VRC_CTA_INIT_COUNT
	.align		4
        /*0034*/ 	.byte	0x02, 0x4a
	.zero		1
	.zero		1


	//----- nvinfo : EIATTR_EXIT_INSTR_OFFSETS
	.align		4
        /*0038*/ 	.byte	0x04, 0x1c
        /*003a*/ 	.short	(.L_316 - .L_315)


	//   ....[0]....
.L_315:
        /*003c*/ 	.word	0x00000030


	//   ....[1]....
        /*0040*/ 	.word	0x000000a0


	//   ....[2]....
        /*0044*/ 	.word	0x000000d0


	//----- nvinfo : EIATTR_CBANK_PARAM_SIZE
	.align		4
.L_316:
        /*0048*/ 	.byte	0x03, 0x19
        /*004a*/ 	.short	0x0010


	//----- nvinfo : EIATTR_PARAM_CBANK
	.align		4
        /*004c*/ 	.byte	0x04, 0x0a
        /*004e*/ 	.short	(.L_318 - .L_317)
	.align		4
.L_317:
        /*0050*/ 	.word	index@(.nv.constant0._Z26dataRaceKernelDifferentSMsIaEvPT_P17curandStateXORWOW)
        /*0054*/ 	.short	0x0380
        /*0056*/ 	.short	0x0010


	//----- nvinfo : EIATTR_SW_WAR
	.align		4
.L_318:
        /*0058*/ 	.byte	0x04, 0x36
        /*005a*/ 	.short	(.L_320 - .L_319)
.L_319:
        /*005c*/ 	.word	0x00000008
.L_320:


//--------------------- .nv.info._Z26dataRaceKernelDifferentSMsIdEvPT_P17curandStateXORWOW --------------------------
	.section	.nv.info._Z26dataRaceKernelDifferentSMsIdEvPT_P17curandStateXORWOW,"",@"SHT_CUDA_INFO"
	.sectionflags	@""
	.align	4


	//----- nvinfo : EIATTR_CUDA_API_VERSION
	.align		4
        /*0000*/ 	.byte	0x04, 0x37
        /*0002*/ 	.short	(.L_322 - .L_321)
.L_321:
        /*0004*/ 	.word	0x00000082


	//----- nvinfo : EIATTR_KPARAM_INFO
	.align		4
.L_322:
        /*0008*/ 	.byte	0x04, 0x17
        /*000a*/ 	.short	(.L_324 - .L_323)
.L_323:
        /*000c*/ 	.word	0x00000000
        /*0010*/ 	.short	0x0001
        /*0012*/ 	.short	0x0008
        /*0014*/ 	.byte	0x00, 0xf5, 0x21, 0x00


	//----- nvinfo : EIATTR_KPARAM_INFO
	.align		4
.L_324:
        /*0018*/ 	.byte	0x04, 0x17
        /*001a*/ 	.short	(.L_326 - .L_325)
.L_325:
        /*001c*/ 	.word	0x00000000
        /*0020*/ 	.short	0x0000
        /*0022*/ 	.short	0x0000
        /*0024*/ 	.byte	0x00, 0xf5, 0x21, 0x00


	//----- nvinfo : EIATTR_SPARSE_MMA_MASK
	.align		4
.L_326:
        /*0028*/ 	.byte	0x03, 0x50
        /*002a*/ 	.short	0x0000


	//----- nvinfo : EIATTR_MAXREG_COUNT
	.align		4
        /*002c*/ 	.byte	0x03, 0x1b
        /*002e*/ 	.short	0x00ff


	//----- nvinfo : EIATTR_MERCURY_ISA_VERSION
	.align		4
        /*0030*/ 	.byte	0x03, 0x5f
        /*0032*/ 	.short	0x0101


	//----- nvinfo : EIATTR_VRC_CTA_INIT_COUNT
	.align		4
        /*0034*/ 	.byte	0x02, 0x4a
	.zero		1
	.zero		1


	//----- nvinfo : EIATTR_EXIT_INSTR_OFFSETS
	.align		4
        /*0038*/ 	.byte	0x04, 0x1c
        /*003a*/ 	.short	(.L_328 - .L_327)


	//   ....[0]....
.L_327:
        /*003c*/ 	.word	0x00000030


	//   ....[1]....
        /*0040*/ 	.word	0x000000a0


	//   ....[2]....
        /*0044*/ 	.word	0x000000e0


	//----- nvinfo : EIATTR_CBANK_PARAM_SIZE
	.align		4
.L_328:
        /*0048*/ 	.byte	0x03, 0x19
        /*004a*/ 	.short	0x0010


	//----- nvinfo : EIATTR_PARAM_CBANK
	.align		4
        /*004c*/ 	.byte	0x04, 0x0a
        /*004e*/ 	.short	(.L_330 - .L_329)
	.align		4
.L_329:
        /*0050*/ 	.word	index@(.nv.constant0._Z26dataRaceKernelDifferentSMsIdEvPT_P17curandStateXORWOW)
        /*0054*/ 	.short	0x0380
        /*0056*/ 	.short	0x0010


	//----- nvinfo : EIATTR_SW_WAR
	.align		4
.L_330:
        /*0058*/ 	.byte	0x04, 0x36
        /*005a*/ 	.short	(.L_332 - .L_331)
.L_331:
        /*005c*/ 	.word	0x00000008
.L_332:


//--------------------- .nv.info._Z26dataRaceKernelDifferentSMsIfEvPT_P17curandStateXORWOW --------------------------
	.section	.nv.info._Z26dataRaceKernelDifferentSMsIfEvPT_P17curandStateXORWOW,"",@"SHT_CUDA_INFO"
	.sectionflags	@""
	.align	4


	//----- nvinfo : EIATTR_CUDA_API_VERSION
	.align		4
        /*0000*/ 	.byte	0x04, 0x37
        /*0002*/ 	.short	(.L_334 - .L_333)
.L_333:
        /*0004*/ 	.word	0x00000082


	//----- nvinfo : EIATTR_KPARAM_INFO
	.align		4
.L_334:
        /*0008*/ 	.byte	0x04, 0x17
        /*000a*/ 	.short	(.L_336 - .L_335)
.L_335:
        /*000c*/ 	.word	0x00000000
        /*0010*/ 	.short	0x0001
        /*0012*/ 	.short	0x0008
        /*0014*/ 	.byte	0x00, 0xf5, 0x21, 0x00


	//----- nvinfo : EIATTR_KPARAM_INFO
	.align		4
.L_336:
        /*0018*/ 	.byte	0x04, 0x17
        /*001a*/ 	.short	(.L_338 - .L_337)
.L_337:
        /*001c*/ 	.word	0x00000000
        /*0020*/ 	.short	0x0000
        /*0022*/ 	.short	0x0000
        /*0024*/ 	.byte	0x00, 0xf5, 0x21, 0x00


	//----- nvinfo : EIATTR_SPARSE_MMA_MASK
	.align		4
.L_338:
        /*0028*/ 	.byte	0x03, 0x50
        /*002a*/ 	.short	0x0000


	//----- nvinfo : EIATTR_MAXREG_COUNT
	.align		4
        /*002c*/ 	.byte	0x03, 0x1b
        /*002e*/ 	.short	0x00ff


	//----- nvinfo : EIATTR_MERCURY_ISA_VERSION
	.align		4
        /*0030*/ 	.byte	0x03, 0x5f
        /*0032*/ 	.short	0x0101


	//----- nvinfo : EIATTR_VRC_CTA_INIT_COUNT
	.align		4
        /*0034*/ 	.byte	0x02, 0x4a
	.zero		1
	.zero		1


	//----- nvinfo : EIATTR_EXIT_INSTR_OFFSETS
	.align		4
        /*0038*/ 	.byte	0x04, 0x1c
        /*003a*/ 	.short	(.L_340 - .L_339)


	//   ....[0]....
.L_339:
        /*003c*/ 	.word	0x00000030


	//   ....[1]....
        /*0040*/ 	.word	0x000000a0


	//   ....[2]....
        /*0044*/ 	.word	0x000000e0


	//----- nvinfo : EIATTR_CBANK_PARAM_SIZE
	.align		4
.L_340:
        /*0048*/ 	.byte	0x03, 0x19
        /*004a*/ 	.short	0x0010


	//----- nvinfo : EIATTR_PARAM_CBANK
	.align		4
        /*004c*/ 	.byte	0x04, 0x0a
        /*004e*/ 	.short	(.L_342 - .L_341)
	.align		4
.L_341:
        /*0050*/ 	.word	index@(.nv.constant0._Z26dataRaceKernelDifferentSMsIfEvPT_P17curandStateXORWOW)
        /*0054*/ 	.short	0x0380
        /*0056*/ 	.short	0x0010


	//----- nvinfo : EIATTR_SW_WAR
	.align		4
.L_342:
        /*0058*/ 	.byte	0x04, 0x36
        /*005a*/ 	.short	(.L_344 - .L_343)
.L_343:
        /*005c*/ 	.word	0x00000008
.L_344:


//--------------------- .nv.info._Z36dataRaceKernelDifferentWarpSameBlockI6__halfEvPT_P17curandStateXORWOW --------------------------
	.section	.nv.info._Z36dataRaceKernelDifferentWarpSameBlockI6__halfEvPT_P17curandStateXORWOW,"",@"SHT_CUDA_INFO"
	.sectionflags	@""
	.align	4


	//----- nvinfo : EIATTR_CUDA_API_VERSION
	.align		4
        /*0000*/ 	.byte	0x04, 0x37
        /*0002*/ 	.short	(.L_346 - .L_345)
.L_345:
        /*0004*/ 	.word	0x00000082


	//----- nvinfo : EIATTR_KPARAM_INFO
	.align		4
.L_346:
        /*0008*/ 	.byte	0x04, 0x17
        /*000a*/ 	.short	(.L_348 - .L_347)
.L_347:
        /*000c*/ 	.word	0x00000000
        /*0010*/ 	.short	0x0001
        /*0012*/ 	.short	0x0008
        /*0014*/ 	.byte	0x00, 0xf5, 0x21, 0x00


	//----- nvinfo : EIATTR_KPARAM_INFO
	.align		4
.L_348:
        /*0018*/ 	.byte	0x04, 0x17
        /*001a*/ 	.short	(.L_350 - .L_349)
.L_349:
        /*001c*/ 	.word	0x00000000
        /*0020*/ 	.short	0x0000
        /*0022*/ 	.short	0x0000
        /*0024*/ 	.byte	0x00, 0xf5, 0x21, 0x00


	//----- nvinfo : EIATTR_SPARSE_MMA_MASK
	.align		4
.L_350:
        /*0028*/ 	.byte	0x03, 0x50
        /*002a*/ 	.short	0x0000


	//----- nvinfo : EIATTR_MAXREG_COUNT
	.align		4
        /*002c*/ 	.byte	0x03, 0x1b
        /*002e*/ 	.short	0x00ff


	//----- nvinfo : EIATTR_MERCURY_ISA_VERSION
	.align		4
        /*0030*/ 	.byte	0x03, 0x5f
        /*0032*/ 	.short	0x0101


	//----- nvinfo : EIATTR_VRC_CTA_INIT_COUNT
	.align		4
        /*0034*/ 	.byte	0x02, 0x4a
	.zero		1
	.zero		1


	//----- nvinfo : EIATTR_EXIT_INSTR_OFFSETS
	.align		4
        /*0038*/ 	.byte	0x04, 0x1c
        /*003a*/ 	.short	(.L_352 - .L_351)


	//   ....[0]....
.L_351:
        /*003c*/ 	.word	0x00000070


	//   ....[1]....
        /*0040*/ 	.word	0x000000c0


	//----- nvinfo : EIATTR_CRS_STACK_SIZE
	.align		4
.L_352:
        /*0044*/ 	.byte	0x04, 0x1e
        /*0046*/ 	.short	(.L_354 - .L_353)
.L_353:
        /*0048*/ 	.word	0x00000000


	//----- nvinfo : EIATTR_CBANK_PARAM_SIZE
	.align		4
.L_354:
        /*004c*/ 	.byte	0x03, 0x19
        /*004e*/ 	.short	0x0010


	//----- nvinfo : EIATTR_PARAM_CBANK
	.align		4
        /*0050*/ 	.byte	0x04, 0x0a
        /*0052*/ 	.short	(.L_356 - .L_355)
	.align		4
.L_355:
        /*0054*/ 	.word	index@(.nv.constant0._Z36dataRaceKernelDifferentWarpSameBlockI6__halfEvPT_P17curandStateXORWOW)
        /*0058*/ 	.short	0x0380
        /*005a*/ 	.short	0x0010


	//----- nvinfo : EIATTR_SW_WAR
	.align		4
.L_356:
        /*005c*/ 	.byte	0x04, 0x36
        /*005e*/ 	.short	(.L_358 - .L_357)
.L_357:
        /*0060*/ 	.word	0x00000008
.L_358:


//--------------------- .nv.info._Z36dataRaceKernelDifferentWarpSameBlockImEvPT_P17curandStateXORWOW --------------------------
	.section	.nv.info._Z36dataRaceKernelDifferentWarpSameBlockImEvPT_P17curandStateXORWOW,"",@"SHT_CUDA_INFO"
	.sectionflags	@""
	.align	4


	//----- nvinfo : EIATTR_CUDA_API_VERSION
	.align		4
        /*0000*/ 	.byte	0x04, 0x37
        /*0002*/ 	.short	(.L_360 - .L_359)
.L_359:
        /*0004*/ 	.word	0x00000082


	//----- nvinfo : EIATTR_KPARAM_INFO
	.align		4
.L_360:
        /*0008*/ 	.byte	0x04, 0x17
        /*000a*/ 	.short	(.L_362 - .L_361)
.L_361:
        /*000c*/ 	.word	0x00000000
        /*0010*/ 	.short	0x0001
        /*0012*/ 	.short	0x0008
        /*0014*/ 	.byte	0x00, 0xf5, 0x21, 0x00


	//----- nvinfo : EIATTR_KPARAM_INFO
	.align		4
.L_362:
        /*0018*/ 	.byte	0x04, 0x17
        /*001a*/ 	.short	(.L_364 - .L_363)
.L_363:
        /*001c*/ 	.word	0x00000000
        /*0020*/ 	.short	0x0000
        /*0022*/ 	.short	0x0000
        /*0024*/ 	.byte	0x00, 0xf5, 0x21, 0x00


	//----- nvinfo : EIATTR_SPARSE_MMA_MASK
	.align		4
.L_364:
        /*0028*/ 	.byte	0x03, 0x50
        /*002a*/ 	.short	0x0000


	//----- nvinfo : EIATTR_MAXREG_COUNT
	.align		4
        /*002c*/ 	.byte	0x03, 0x1b
        /*002e*/ 	.short	0x00ff


	//----- nvinfo : EIATTR_MERCURY_ISA_VERSION
	.align		4
        /*0030*/ 	.byte	0x03, 0x5f
        /*0032*/ 	.short	0x0101


	//----- nvinfo : EIATTR_VRC_CTA_INIT_COUNT
	.align		4
        /*0034*/ 	.byte	0x02, 0x4a
	.zero		1
	.zero		1


	//----- nvinfo : EIATTR_EXIT_INSTR_OFFSETS
	.align		4
        /*0038*/ 	.byte	0x04, 0x1c
        /*003a*/ 	.short	(.L_366 - .L_365)


	//   ....[0]....
.L_365:
        /*003c*/ 	.word	0x00000070


	//   ....[1]....
        /*0040*/ 	.word	0x000000c0


	//----- nvinfo : EIATTR_CRS_STACK_SIZE
	.align		4
.L_366:
        /*0044*/ 	.byte	0x04, 0x1e
        /*0046*/ 	.short	(.L_368 - .L_367)
.L_367:
        /*0048*/ 	.word	0x00000000


	//----- nvinfo : EIATTR_CBANK_PARAM_SIZE
	.align		4
.L_368:
        /*004c*/ 	.byte	0x03, 0x19
        /*004e*/ 	.short	0x0010


	//----- nvinfo : EIATTR_PARAM_CBANK
	.align		4
        /*0050*/ 	.byte	0x04, 0x0a
        /*0052*/ 	.short	(.L_370 - .L_369)
	.align		4
.L_369:
        /*0054*/ 	.word	index@(.nv.constant0._Z36dataRaceKernelDifferentWarpSameBlockImEvPT_P17curandStateXORWOW)
        /*0058*/ 	.short	0x0380
        /*005a*/ 	.short	0x0010


	//----- nvinfo : EIATTR_SW_WAR
	.align		4
.L_370:
        /*005c*/ 	.byte	0x04, 0x36
        /*005e*/ 	.short	(.L_372 - .L_371)
.L_371:
        /*0060*/ 	.word	0x00000008
.L_372:


//--------------------- .nv.info._Z36dataRaceKernelDifferentWarpSameBlockIjEvPT_P17curandStateXORWOW --------------------------
	.section	.nv.info._Z36dataRaceKernelDifferentWarpSameBlockIjEvPT_P17curandStateXORWOW,"",@"SHT_CUDA_INFO"
	.sectionflags	@""
	.align	4


	//----- nvinfo : EIATTR_CUDA_API_VERSION
	.align		4
        /*0000*/ 	.byte	0x04, 0x37
        /*0002*/ 	.short	(.L_374 - .L_373)
.L_373:
        /*0004*/ 	.word	0x00000082


	//----- nvinfo : EIATTR_KPARAM_INFO
	.align		4
.L_374:
        /*0008*/ 	.byte	0x04, 0x17
        /*000a*/ 	.short	(.L_376 - .L_375)
.L_375:
        /*000c*/ 	.word	0x00000000
        /*0010*/ 	.short	0x0001
        /*0012*/ 	.short	0x0008
        /*0014*/ 	.byte	0x00, 0xf5, 0x21, 0x00


	//----- nvinfo : EIATTR_KPARAM_INFO
	.align		4
.L_376:
        /*0018*/ 	.byte	0x04, 0x17
        /*001a*/ 	.short	(.L_378 - .L_377)
.L_377:
        /*001c*/ 	.word	0x00000000
        /*0020*/ 	.short	0x0000
        /*0022*/ 	.short	0x0000
        /*0024*/ 	.byte	0x00, 0xf5, 0x21, 0x00


	//----- nvinfo : EIATTR_SPARSE_MMA_MASK
	.align		4
.L_378:
        /*0028*/ 	.byte	0x03, 0x50
        /*002a*/ 	.short	0x0000


	//----- nvinfo : EIATTR_MAXREG_COUNT
	.align		4
        /*002c*/ 	.byte	0x03, 0x1b
        /*002e*/ 	.short	0x00ff


	//----- nvinfo : EIATTR_MERCURY_ISA_VERSION
	.align		4
        /*0030*/ 	.byte	0x03, 0x5f
        /*0032*/ 	.short	0x0101


	//----- nvinfo : EIATTR_VRC_CTA_INIT_COUNT
	.align		4
        /*0034*/ 	.byte	0x02, 0x4a
	.zero		1
	.zero		1


	//----- nvinfo : EIATTR_EXIT_INSTR_OFFSETS
	.align		4
        /*0038*/ 	.byte	0x04, 0x1c
        /*003a*/ 	.short	(.L_380 - .L_379)


	//   ....[0]....
.L_379:
        /*003c*/ 	.word	0x00000070


	//   ....[1]....
        /*0040*/ 	.word	0x000000b0


	//----- nvinfo : EIATTR_CRS_STACK_SIZE
	.align		4
.L_380:
        /*0044*/ 	.byte	0x04, 0x1e
        /*0046*/ 	.short	(.L_382 - .L_381)
.L_381:
        /*0048*/ 	.word	0x00000000


	//----- nvinfo : EIATTR_CBANK_PARAM_SIZE
	.align		4
.L_382:
        /*004c*/ 	.byte	0x03, 0x19
        /*004e*/ 	.short	0x0010


	//----- nvinfo : EIATTR_PARAM_CBANK
	.align		4
        /*0050*/ 	.byte	0x04, 0x0a
        /*0052*/ 	.short	(.L_384 - .L_383)
	.align		4
.L_383:
        /*0054*/ 	.word	index@(.nv.constant0._Z36dataRaceKernelDifferentWarpSameBlockIjEvPT_P17curandStateXORWOW)
        /*0058*/ 	.short	0x0380
        /*005a*/ 	.short	0x0010


	//----- nvinfo : EIATTR_SW_WAR
	.align		4
.L_384:
        /*005c*/ 	.byte	0x04, 0x36
        /*005e*/ 	.short	(.L_386 - .L_385)
.L_385:
        /*0060*/ 	.word	0x00000008
.L_386:


//--------------------- .nv.info._Z36dataRaceKernelDifferentWarpSameBlockItEvPT_P17curandStateXORWOW --------------------------
	.section	.nv.info._Z36dataRaceKernelDifferentWarpSameBlockItEvPT_P17curandStateXORWOW,"",@"SHT_CUDA_INFO"
	.sectionflags	@""
	.align	4


	//----- nvinfo : EIATTR_CUDA_API_VERSION
	.align		4
        /*0000*/ 	.byte	0x04, 0x37
        /*0002*/ 	.short	(.L_388 - .L_387)
.L_387:
        /*0004*/ 	.word	0x00000082


	//----- nvinfo : EIATTR_KPARAM_INFO
	.align		4
.L_388:
        /*0008*/ 	.byte	0x04, 0x17
        /*000a*/ 	.short	(.L_390 - .L_389)
.L_389:
        /*000c*/ 	.word	0x00000000
        /*0010*/ 	.short	0x0001
        /*0012*/ 	.short	0x0008
        /*0014*/ 	.byte	0x00, 0xf5, 0x21, 0x00


	//----- nvinfo : EIATTR_KPARAM_INFO
	.align		4
.L_390:
        /*0018*/ 	.byte	0x04, 0x17
        /*001a*/ 	.short	(.L_392 - .L_391)
.L_391:
        /*001c*/ 	.word	0x00000000
        /*0020*/ 	.short	0x0000
        /*0022*/ 	.short	0x0000
        /*0024*/ 	.byte	0x00, 0xf5, 0x21, 0x00


	//----- nvinfo : EIATTR_SPARSE_MMA_MASK
	.align		4
.L_392:
        /*0028*/ 	.byte	0x03, 0x50
        /*002a*/ 	.short	0x0000


	//----- nvinfo : EIATTR_MAXREG_COUNT
	.align		4
        /*002c*/ 	.byte	0x03, 0x1b
        /*002e*/ 	.short	0x00ff


	//----- nvinfo : EIATTR_MERCURY_ISA_VERSION
	.align		4
        /*0030*/ 	.byte	0x03, 0x5f
        /*0032*/ 	.short	0x0101


	//----- nvinfo : EIATTR_VRC_CTA_INIT_COUNT
	.align		4
        /*0034*/ 	.byte	0x02, 0x4a
	.zero		1
	.zero		1


	//----- nvinfo : EIATTR_EXIT_INSTR_OFFSETS
	.align		4
        /*0038*/ 	.byte	0x04, 0x1c
        /*003a*/ 	.short	(.L_394 - .L_393)


	//   ....[0]....
.L_393:
        /*003c*/ 	.word	0x00000070


	//   ....[1]....
        /*0040*/ 	.word	0x000000b0


	//----- nvinfo : EIATTR_CRS_STACK_SIZE
	.align		4
.L_394:
        /*0044*/ 	.byte	0x04, 0x1e
        /*0046*/ 	.short	(.L_396 - .L_395)
.L_395:
        /*0048*/ 	.word	0x00000000


	//----- nvinfo : EIATTR_CBANK_PARAM_SIZE
	.align		4
.L_396:
        /*004c*/ 	.byte	0x03, 0x19
        /*004e*/ 	.short	0x0010


	//----- nvinfo : EIATTR_PARAM_CBANK
	.align		4
        /*0050*/ 	.byte	0x04, 0x0a
        /*0052*/ 	.short	(.L_398 - .L_397)
	.align		4
.L_397:
        /*0054*/ 	.word	index@(.nv.constant0._Z36dataRaceKernelDifferentWarpSameBlockItEvPT_P17curandStateXORWOW)
        /*0058*/ 	.short	0x0380
        /*005a*/ 	.short	0x0010


	//----- nvinfo : EIATTR_SW_WAR
	.align		4
.L_398:
        /*005c*/ 	.byte	0x04, 0x36
        /*005e*/ 	.short	(.L_400 - .L_399)
.L_399:
        /*0060*/ 	.word	0x00000008
.L_400:


//--------------------- .nv.info._Z36dataRaceKernelDifferentWarpSameBlockIhEvPT_P17curandStateXORWOW --------------------------
	.section	.nv.info._Z36dataRaceKernelDifferentWarpSameBlockIhEvPT_P17curandStateXORWOW,"",@"SHT_CUDA_INFO"
	.sectionflags	@""
	.align	4


	//----- nvinfo : EIATTR_CUDA_API_VERSION
	.align		4
        /*0000*/ 	.byte	0x04, 0x37
        /*0002*/ 	.short	(.L_402 - .L_401)
.L_401:
        /*0004*/ 	.word	0x00000082


	//----- nvinfo : EIATTR_KPARAM_INFO
	.align		4
.L_402:
        /*0008*/ 	.byte	0x04, 0x17
        /*000a*/ 	.short	(.L_404 - .L_403)
.L_403:
        /*000c*/ 	.word	0x00000000
        /*0010*/ 	.short	0x0001
        /*0012*/ 	.short	0x0008
        /*0014*/ 	.byte	0x00, 0xf5, 0x21, 0x00


	//----- nvinfo : EIATTR_KPARAM_INFO
	.align		4
.L_404:
        /*0018*/ 	.byte	0x04, 0x17
        /*001a*/ 	.short	(.L_406 - .L_405)
.L_405:
        /*001c*/ 	.word	0x00000000
        /*0020*/ 	.short	0x0000
        /*0022*/ 	.short	0x0000
        /*0024*/ 	.byte	0x00, 0xf5, 0x21, 0x00


	//----- nvinfo : EIATTR_SPARSE_MMA_MASK
	.align		4
.L_406:
        /*0028*/ 	.byte	0x03, 0x50
        /*002a*/ 	.short	0x0000


	//----- nvinfo : EIATTR_MAXREG_COUNT
	.align		4
        /*002c*/ 	.byte	0x03, 0x1b
        /*002e*/ 	.short	0x00ff


	//----- nvinfo : EIATTR_MERCURY_ISA_VERSION
	.align		4
        /*0030*/ 	.byte	0x03, 0x5f
        /*0032*/ 	.short	0x0101


	//----- nvinfo : EIATTR_VRC_CTA_INIT_COUNT
	.align		4
        /*0034*/ 	.byte	0x02, 0x4a
	.zero		1
	.zero		1


	//----- nvinfo : EIATTR_EXIT_INSTR_OFFSETS
	.align		4
        /*0038*/ 	.byte	0x04, 0x1c
        /*003a*/ 	.short	(.L_408 - .L_407)


	//   ....[0]....
.L_407:
        /*003c*/ 	.word	0x00000070


	//   ....[1]....
        /*0040*/ 	.word	0x000000b0


	//----- nvinfo : EIATTR_CRS_STACK_SIZE
	.align		4
.L_408:
        /*0044*/ 	.byte	0x04, 0x1e
        /*0046*/ 	.short	(.L_410 - .L_409)
.L_409:
        /*0048*/ 	.word	0x00000000


	//----- nvinfo : EIATTR_CBANK_PARAM_SIZE
	.align		4
.L_410:
        /*004c*/ 	.byte	0x03, 0x19
        /*004e*/ 	.short	0x0010


	//----- nvinfo : EIATTR_PARAM_CBANK
	.align		4
        /*0050*/ 	.byte	0x04, 0x0a
        /*0052*/ 	.short	(.L_412 - .L_411)
	.align		4
.L_411:
        /*0054*/ 	.word	index@(.nv.constant0._Z36dataRaceKernelDifferentWarpSameBlockIhEvPT_P17curandStateXORWOW)
        /*0058*/ 	.short	0x0380
        /*005a*/ 	.short	0x0010


	//----- nvinfo : EIATTR_SW_WAR
	.align		4
.L_412:
        /*005c*/ 	.byte	0x04, 0x36
        /*005e*/ 	.short	(.L_414 - .L_413)
.L_413:
        /*0060*/ 	.word	0x00000008
.L_414:


//--------------------- .nv.info._Z36dataRaceKernelDifferentWarpSameBlockIlEvPT_P17curandStateXORWOW --------------------------
	.section	.nv.info._Z36dataRaceKernelDifferentWarpSameBlockIlEvPT_P17curandStateXORWOW,"",@"SHT_CUDA_INFO"
	.sectionflags	@""
	.align	4


	//----- nvinfo : EIATTR_CUDA_API_VERSION
	.align		4
        /*0000*/ 	.byte	0x04, 0x37
        /*0002*/ 	.short	(.L_416 - .L_415)
.L_415:
        /*0004*/ 	.word	0x00000082


	//----- nvinfo : EIATTR_KPARAM_INFO
	.align		4
.L_416:
        /*0008*/ 	.byte	0x04, 0x17
        /*000a*/ 	.short	(.L_418 - .L_417)
.L_417:
        /*000c*/ 	.word	0x00000000
        /*0010*/ 	.short	0x0001
        /*0012*/ 	.short	0x0008
        /*0014*/ 	.byte	0x00, 0xf5, 0x21, 0x00


	//----- nvinfo : EIATTR_KPARAM_INFO
	.align		4
.L_418:
        /*0018*/ 	.byte	0x04, 0x17
        /*001a*/ 	.short	(.L_420 - .L_419)
.L_419:
        /*001c*/ 	.word	0x00000000
        /*0020*/ 	.short	0x0000
        /*0022*/ 	.short	0x0000
        /*0024*/ 	.byte	0x00, 0xf5, 0x21, 0x00


	//----- nvinfo : EIATTR_SPARSE_MMA_MASK
	.align		4
.L_420:
        /*0028*/ 	.byte	0x03, 0x50
        /*002a*/ 	.short	0x0000


	//----- nvinfo : EIATTR_MAXREG_COUNT
	.align		4
        /*002c*/ 	.byte	0x03, 0x1b
        /*002e*/ 	.short	0x00ff


	//----- nvinfo : EIATTR_MERCURY_ISA_VERSION
	.align		4
        /*0030*/ 	.byte	0x03, 0x5f
        /*0032*/ 	.short	0x0101


	//----- nvinfo : EIATTR_VRC_CTA_INIT_COUNT
	.align		4
        /*0034*/ 	.byte	0x02, 0x4a
	.zero		1
	.zero		1


	//----- nvinfo : EIATTR_EXIT_INSTR_OFFSETS
	.align		4
        /*0038*/ 	.byte	0x04, 0x1c
        /*003a*/ 	.short	(.L_422 - .L_421)


	//   ....[0]....
.L_421:
        /*003c*/ 	.word	0x00000070


	//   ....[1]....
        /*0040*/ 	.word	0x000000c0


	//----- nvinfo : EIATTR_CRS_STACK_SIZE
	.align		4
.L_422:
        /*0044*/ 	.byte	0x04, 0x1e
        /*0046*/ 	.short	(.L_424 - .L_423)
.L_423:
        /*0048*/ 	.word	0x00000000


	//----- nvinfo : EIATTR_CBANK_PARAM_SIZE
	.align		4
.L_424:
        /*004c*/ 	.byte	0x03, 0x19
        /*004e*/ 	.short	0x0010


	//----- nvinfo : EIATTR_PARAM_CBANK
	.align		4
        /*0050*/ 	.byte	0x04, 0x0a
        /*0052*/ 	.short	(.L_426 - .L_425)
	.align		4
.L_425:
        /*0054*/ 	.word	index@(.nv.constant0._Z36dataRaceKernelDifferentWarpSameBlockIlEvPT_P17curandStateXORWOW)
        /*0058*/ 	.short	0x0380
        /*005a*/ 	.short	0x0010


	//----- nvinfo : EIATTR_SW_WAR
	.align		4
.L_426:
        /*005c*/ 	.byte	0x04, 0x36
        /*005e*/ 	.short	(.L_428 - .L_427)
.L_427:
        /*0060*/ 	.word	0x00000008
.L_428:


//--------------------- .nv.info._Z36dataRaceKernelDifferentWarpSameBlockIiEvPT_P17curandStateXORWOW --------------------------
	.section	.nv.info._Z36dataRaceKernelDifferentWarpSameBlockIiEvPT_P17curandStateXORWOW,"",@"SHT_CUDA_INFO"
	.sectionflags	@""
	.align	4


	//----- nvinfo : EIATTR_CUDA_API_VERSION
	.align		4
        /*0000*/ 	.byte	0x04, 0x37
        /*0002*/ 	.short	(.L_430 - .L_429)
.L_429:
        /*0004*/ 	.word	0x00000082


	//----- nvinfo : EIATTR_KPARAM_INFO
	.align		4
.L_430:
        /*0008*/ 	.byte	0x04, 0x17
        /*000a*/ 	.short	(.L_432 - .L_431)
.L_431:
        /*000c*/ 	.word	0x00000000
        /*0010*/ 	.short	0x0001
        /*0012*/ 	.short	0x0008
        /*0014*/ 	.byte	0x00, 0xf5, 0x21, 0x00


	//----- nvinfo : EIATTR_KPARAM_INFO
	.align		4
.L_432:
        /*0018*/ 	.byte	0x04, 0x17
        /*001a*/ 	.short	(.L_434 - .L_433)
.L_433:
        /*001c*/ 	.word	0x00000000
        /*0020*/ 	.short	0x0000
        /*0022*/ 	.short	0x0000
        /*0024*/ 	.byte	0x00, 0xf5, 0x21, 0x00


	//----- nvinfo : EIATTR_SPARSE_MMA_MASK
	.align		4
.L_434:
        /*0028*/ 	.byte	0x03, 0x50
        /*002a*/ 	.short	0x0000


	//----- nvinfo : EIATTR_MAXREG_COUNT
	.align		4
        /*002c*/ 	.byte	0x03, 0x1b
        /*002e*/ 	.short	0x00ff


	//----- nvinfo : EIATTR_MERCURY_ISA_VERSION
	.align		4
        /*0030*/ 	.byte	0x03, 0x5f
        /*0032*/ 	.short	0x0101


	//----- nvinfo : EIATTR_VRC_CTA_INIT_COUNT
	.align		4
        /*0034*/ 	.byte	0x02, 0x4a
	.zero		1
	.zero		1


	//----- nvinfo : EIATTR_EXIT_INSTR_OFFSETS
	.align		4
        /*0038*/ 	.byte	0x04, 0x1c
        /*003a*/ 	.short	(.L_436 - .L_435)


	//   ....[0]....
.L_435:
        /*003c*/ 	.word	0x00000070


	//   ....[1]....
        /*0040*/ 	.word	0x000000b0


	//----- nvinfo : EIATTR_CRS_STACK_SIZE
	.align		4
.L_436:
        /*0044*/ 	.byte	0x04, 0x1e
        /*0046*/ 	.short	(.L_438 - .L_437)
.L_437:
        /*0048*/ 	.word	0x00000000


	//----- nvinfo : EIATTR_CBANK_PARAM_SIZE
	.align		4
.L_438:
        /*004c*/ 	.byte	0x03, 0x19
        /*004e*/ 	.short	0x0010


	//----- nvinfo : EIATTR_PARAM_CBANK
	.align		4
        /*0050*/ 	.byte	0x04, 0x0a
        /*0052*/ 	.short	(.L_440 - .L_439)
	.align		4
.L_439:
        /*0054*/ 	.word	index@(.nv.constant0._Z36dataRaceKernelDifferentWarpSameBlockIiEvPT_P17curandStateXORWOW)
        /*0058*/ 	.short	0x0380
        /*005a*/ 	.short	0x0010


	//----- nvinfo : EIATTR_SW_WAR
	.align		4
.L_440:
        /*005c*/ 	.byte	0x04, 0x36
        /*005e*/ 	.short	(.L_442 - .L_441)
.L_441:
        /*0060*/ 	.word	0x00000008
.L_442:


//--------------------- .nv.info._Z36dataRaceKernelDifferentWarpSameBlockIsEvPT_P17curandStateXORWOW --------------------------
	.section	.nv.info._Z36dataRaceKernelDifferentWarpSameBlockIsEvPT_P17curandStateXORWOW,"",@"SHT_CUDA_INFO"
	.sectionflags	@""
	.align	4


	//----- nvinfo : EIATTR_CUDA_API_VERSION
	.align		4
        /*0000*/ 	.byte	0x04, 0x37
        /*0002*/ 	.short	(.L_444 - .L_443)
.L_443:
        /*0004*/ 	.word	0x00000082


	//----- nvinfo : EIATTR_KPARAM_INFO
	.align		4
.L_444:
        /*0008*/ 	.byte	0x04, 0x17
        /*000a*/ 	.short	(.L_446 - .L_445)
.L_445:
        /*000c*/ 	.word	0x00000000
        /*0010*/ 	.short	0x0001
        /*0012*/ 	.short	0x0008
        /*0014*/ 	.byte	0x00, 0xf5, 0x21, 0x00


	//----- nvinfo : EIATTR_KPARAM_INFO
	.align		4
.L_446:
        /*0018*/ 	.byte	0x04, 0x17
        /*001a*/ 	.short	(.L_448 - .L_447)
.L_447:
        /*001c*/ 	.word	0x00000000
        /*0020*/ 	.short	0x0000
        /*0022*/ 	.short	0x0000
        /*0024*/ 	.byte	0x00, 0xf5, 0x21, 0x00


	//----- nvinfo : EIATTR_SPARSE_MMA_MASK
	.align		4
.L_448:
        /*0028*/ 	.byte	0x03, 0x50
        /*002a*/ 	.short	0x0000


	//----- nvinfo : EIATTR_MAXREG_COUNT
	.align		4
        /*002c*/ 	.byte	0x03, 0x1b
        /*002e*/ 	.short	0x00ff


	//----- nvinfo : EIATTR_MERCURY_ISA_VERSION
	.align		4
        /*0030*/ 	.byte	0x03, 0x5f
        /*0032*/ 	.short	0x0101


	//----- nvinfo : EIATTR_VRC_CTA_INIT_COUNT
	.align		4
        /*0034*/ 	.byte	0x02, 0x4a
	.zero		1
	.zero		1


	//----- nvinfo : EIATTR_EXIT_INSTR_OFFSETS
	.align		4
        /*0038*/ 	.byte	0x04, 0x1c
        /*003a*/ 	.short	(.L_450 - .L_449)


	//   ....[0]....
.L_449:
        /*003c*/ 	.word	0x00000070


	//   ....[1]....
        /*0040*/ 	.word	0x000000b0


	//----- nvinfo : EIATTR_CRS_STACK_SIZE
	.align		4
.L_450:
        /*0044*/ 	.byte	0x04, 0x1e
        /*0046*/ 	.short	(.L_452 - .L_451)
.L_451:
        /*0048*/ 	.word	0x00000000


	//----- nvinfo : EIATTR_CBANK_PARAM_SIZE
	.align		4
.L_452:
        /*004c*/ 	.byte	0x03, 0x19
        /*004e*/ 	.short	0x0010


	//----- nvinfo : EIATTR_PARAM_CBANK
	.align		4
        /*0050*/ 	.byte	0x04, 0x0a
        /*0052*/ 	.short	(.L_454 - .L_453)
	.align		4
.L_453:
        /*0054*/ 	.word	index@(.nv.constant0._Z36dataRaceKernelDifferentWarpSameBlockIsEvPT_P17curandStateXORWOW)
        /*0058*/ 	.short	0x0380
        /*005a*/ 	.short	0x0010


	//----- nvinfo : EIATTR_SW_WAR
	.align		4
.L_454:
        /*005c*/ 	.byte	0x04, 0x36
        /*005e*/ 	.short	(.L_456 - .L_455)
.L_455:
        /*0060*/ 	.word	0x00000008
.L_456:


//--------------------- .nv.info._Z36dataRaceKernelDifferentWarpSameBlockIaEvPT_P17curandStateXORWOW --------------------------
	.section	.nv.info._Z36dataRaceKernelDifferentWarpSameBlockIaEvPT_P17curandStateXORWOW,"",@"SHT_CUDA_INFO"
	.sectionflags	@""
	.align	4


	//----- nvinfo : EIATTR_CUDA_API_VERSION
	.align		4
        /*0000*/ 	.byte	0x04, 0x37
        /*0002*/ 	.short	(.L_458 - .L_457)
.L_457:
        /*0004*/ 	.word	0x00000082


	//----- nvinfo : EIATTR_KPARAM_INFO
	.align		4
.L_458:
        /*0008*/ 	.byte	0x04, 0x17
        /*000a*/ 	.short	(.L_460 - .L_459)
.L_459:
        /*000c*/ 	.word	0x00000000
        /*0010*/ 	.short	0x0001
        /*0012*/ 	.short	0x0008
        /*0014*/ 	.byte	0x00, 0xf5, 0x21, 0x00


	//----- nvinfo : EIATTR_KPARAM_INFO
	.align		4
.L_460:
        /*0018*/ 	.byte	0x04, 0x17
        /*001a*/ 	.short	(.L_462 - .L_461)
.L_461:
        /*001c*/ 	.word	0x00000000
        /*0020*/ 	.short	0x0000
        /*0022*/ 	.short	0x0000
        /*0024*/ 	.byte	0x00, 0xf5, 0x21, 0x00


	//----- nvinfo : EIATTR_SPARSE_MMA_MASK
	.align		4
.L_462:
        /*0028*/ 	.byte	0x03, 0x50
        /*002a*/ 	.short	0x0000


	//----- nvinfo : EIATTR_MAXREG_COUNT
	.align		4
        /*002c*/ 	.byte	0x03, 0x1b
        /*002e*/ 	.short	0x00ff


	//----- nvinfo : EIATTR_MERCURY_ISA_VERSION
	.align		4
        /*0030*/ 	.byte	0x03, 0x5f
        /*0032*/ 	.short	0x0101


	//----- nvinfo : EIATTR_VRC_CTA_INIT_COUNT
	.align		4
        /*0034*/ 	.byte	0x02, 0x4a
	.zero		1
	.zero		1


	//----- nvinfo : EIATTR_EXIT_INSTR_OFFSETS
	.align		4
        /*0038*/ 	.byte	0x04, 0x1c
        /*003a*/ 	.short	(.L_464 - .L_463)


	//   ....[0]....
.L_463:
        /*003c*/ 	.word	0x00000070


	//   ....[1]....
        /*0040*/ 	.word	0x000000b0


	//----- nvinfo : EIATTR_CRS_STACK_SIZE
	.align		4
.L_464:
        /*0044*/ 	.byte	0x04, 0x1e
        /*0046*/ 	.short	(.L_466 - .L_465)
.L_465:
        /*0048*/ 	.word	0x00000000


	//----- nvinfo : EIATTR_CBANK_PARAM_SIZE
	.align		4
.L_466:
        /*004c*/ 	.byte	0x03, 0x19
        /*004e*/ 	.short	0x0010


	//----- nvinfo : EIATTR_PARAM_CBANK
	.align		4
        /*0050*/ 	.byte	0x04, 0x0a
        /*0052*/ 	.short	(.L_468 - .L_467)
	.align		4
.L_467:
        /*0054*/ 	.word	index@(.nv.constant0._Z36dataRaceKernelDifferentWarpSameBlockIaEvPT_P17curandStateXORWOW)
        /*0058*/ 	.short	0x0380
        /*005a*/ 	.short	0x0010


	//----- nvinfo : EIATTR_SW_WAR
	.align		4
.L_468:
        /*005c*/ 	.byte	0x04, 0x36
        /*005e*/ 	.short	(.L_470 - .L_469)
.L_469:
        /*0060*/ 	.word	0x00000008
.L_470:


//--------------------- .nv.info._Z36dataRaceKernelDifferentWarpSameBlockIdEvPT_P17curandStateXORWOW --------------------------
	.section	.nv.info._Z36dataRaceKernelDifferentWarpSameBlockIdEvPT_P17curandStateXORWOW,"",@"SHT_CUDA_INFO"
	.sectionflags	@""
	.align	4


	//----- nvinfo : EIATTR_CUDA_API_VERSION
	.align		4
        /*0000*/ 	.byte	0x04, 0x37
        /*0002*/ 	.short	(.L_472 - .L_471)
.L_471:
        /*0004*/ 	.word	0x00000082


	//----- nvinfo : EIATTR_KPARAM_INFO
	.align		4
.L_472:
        /*0008*/ 	.byte	0x04, 0x17
        /*000a*/ 	.short	(.L_474 - .L_473)
.L_473:
        /*000c*/ 	.word	0x00000000
        /*0010*/ 	.short	0x0001
        /*0012*/ 	.short	0x0008
        /*0014*/ 	.byte	0x00, 0xf5, 0x21, 0x00


	//----- nvinfo : EIATTR_KPARAM_INFO
	.align		4
.L_474:
        /*0018*/ 	.byte	0x04, 0x17
        /*001a*/ 	.short	(.L_476 - .L_475)
.L_475:
        /*001c*/ 	.word	0x00000000
        /*0020*/ 	.short	0x0000
        /*0022*/ 	.short	0x0000
        /*0024*/ 	.byte	0x00, 0xf5, 0x21, 0x00


	//----- nvinfo : EIATTR_SPARSE_MMA_MASK
	.align		4
.L_476:
        /*0028*/ 	.byte	0x03, 0x50
        /*002a*/ 	.short	0x0000


	//----- nvinfo : EIATTR_MAXREG_COUNT
	.align		4
        /*002c*/ 	.byte	0x03, 0x1b
        /*002e*/ 	.short	0x00ff


	//----- nvinfo : EIATTR_MERCURY_ISA_VERSION
	.align		4
        /*0030*/ 	.byte	0x03, 0x5f
        /*0032*/ 	.short	0x0101


	//----- nvinfo : EIATTR_VRC_CTA_INIT_COUNT
	.align		4
        /*0034*/ 	.byte	0x02, 0x4a
	.zero		1
	.zero		1


	//----- nvinfo : EIATTR_EXIT_INSTR_OFFSETS
	.align		4
        /*0038*/ 	.byte	0x04, 0x1c
        /*003a*/ 	.short	(.L_478 - .L_477)


	//   ....[0]....
.L_477:
        /*003c*/ 	.word	0x00000070


	//   ....[1]....
        /*0040*/ 	.word	0x000000c0


	//----- nvinfo : EIATTR_CRS_STACK_SIZE
	.align		4
.L_478:
        /*0044*/ 	.byte	0x04, 0x1e
        /*0046*/ 	.short	(.L_480 - .L_479)
.L_479:
        /*0048*/ 	.word	0x00000000


	//----- nvinfo : EIATTR_CBANK_PARAM_SIZE
	.align		4
.L_480:
        /*004c*/ 	.byte	0x03, 0x19
        /*004e*/ 	.short	0x0010


	//----- nvinfo : EIATTR_PARAM_CBANK
	.align		4
        /*0050*/ 	.byte	0x04, 0x0a
        /*0052*/ 	.short	(.L_482 - .L_481)
	.align		4
.L_481:
        /*0054*/ 	.word	index@(.nv.constant0._Z36dataRaceKernelDifferentWarpSameBlockIdEvPT_P17curandStateXORWOW)
        /*0058*/ 	.short	0x0380
        /*005a*/ 	.short	0x0010


	//----- nvinfo : EIATTR_SW_WAR
	.align		4
.L_482:
        /*005c*/ 	.byte	0x04, 0x36
        /*005e*/ 	.short	(.L_484 - .L_483)
.L_483:
        /*0060*/ 	.word	0x00000008
.L_484:


//--------------------- .nv.info._Z36dataRaceKernelDifferentWarpSameBlockIfEvPT_P17curandStateXORWOW --------------------------
	.section	.nv.info._Z36dataRaceKernelDifferentWarpSameBlockIfEvPT_P17curandStateXORWOW,"",@"SHT_CUDA_INFO"
	.sectionflags	@""
	.align	4


	//----- nvinfo : EIATTR_CUDA_API_VERSION
	.align		4
        /*0000*/ 	.byte	0x04, 0x37
        /*0002*/ 	.short	(.L_486 - .L_485)
.L_485:
        /*0004*/ 	.word	0x00000082


	//----- nvinfo : EIATTR_KPARAM_INFO
	.align		4
.L_486:
        /*0008*/ 	.byte	0x04, 0x17
        /*000a*/ 	.short	(.L_488 - .L_487)
.L_487:
        /*000c*/ 	.word	0x00000000
        /*0010*/ 	.short	0x0001
        /*0012*/ 	.short	0x0008
        /*0014*/ 	.byte	0x00, 0xf5, 0x21, 0x00


	//----- nvinfo : EIATTR_KPARAM_INFO
	.align		4
.L_488:
        /*0018*/ 	.byte	0x04, 0x17
        /*001a*/ 	.short	(.L_490 - .L_489)
.L_489:
        /*001c*/ 	.word	0x00000000
        /*0020*/ 	.short	0x0000
        /*0022*/ 	.short	0x0000
        /*0024*/ 	.byte	0x00, 0xf5, 0x21, 0x00


	//----- nvinfo : EIATTR_SPARSE_MMA_MASK
	.align		4
.L_490:
        /*0028*/ 	.byte	0x03, 0x50
        /*002a*/ 	.short	0x0000


	//----- nvinfo : EIATTR_MAXREG_COUNT
	.align		4
        /*002c*/ 	.byte	0x03, 0x1b
        /*002e*/ 	.short	0x00ff


	//----- nvinfo : EIATTR_MERCURY_ISA_VERSION
	.align		4
        /*0030*/ 	.byte	0x03, 0x5f
        /*0032*/ 	.short	0x0101


	//----- nvinfo : EIATTR_VRC_CTA_INIT_COUNT
	.align		4
        /*0034*/ 	.byte	0x02, 0x4a
	.zero		1
	.zero		1


	//----- nvinfo : EIATTR_EXIT_INSTR_OFFSETS
	.align		4
        /*0038*/ 	.byte	0x04, 0x1c
        /*003a*/ 	.short	(.L_492 - .L_491)


	//   ....[0]....
.L_491:
        /*003c*/ 	.word	0x00000070


	//   ....[1]....
        /*0040*/ 	.word	0x000000c0


	//----- nvinfo : EIATTR_CRS_STACK_SIZE
	.align		4
.L_492:
        /*0044*/ 	.byte	0x04, 0x1e
        /*0046*/ 	.short	(.L_494 - .L_493)
.L_493:
        /*0048*/ 	.word	0x00000000


	//----- nvinfo : EIATTR_CBANK_PARAM_SIZE
	.align		4
.L_494:
        /*004c*/ 	.byte	0x03, 0x19
        /*004e*/ 	.short	0x0010


	//----- nvinfo : EIATTR_PARAM_CBANK
	.align		4
        /*0050*/ 	.byte	0x04, 0x0a
        /*0052*/ 	.short	(.L_496 - .L_495)
	.align		4
.L_495:
        /*0054*/ 	.word	index@(.nv.constant0._Z36dataRaceKernelDifferentWarpSameBlockIfEvPT_P17curandStateXORWOW)
        /*0058*/ 	.short	0x0380
        /*005a*/ 	.short	0x0010


	//----- nvinfo : EIATTR_SW_WAR
	.align		4
.L_496:
        /*005c*/ 	.byte	0x04, 0x36
        /*005e*/ 	.short	(.L_498 - .L_497)
.L_497:
        /*0060*/ 	.word	0x00000008
.L_498:


//--------------------- .nv.info._Z22dataRaceKernelSameWarpI6__halfEvPT_P17curandStateXORWOW --------------------------
	.section	.nv.info._Z22dataRaceKernelSameWarpI6__halfEvPT_P17curandStateXORWOW,"",@"SHT_CUDA_INFO"
	.sectionflags	@""
	.align	4


	//----- nvinfo : EIATTR_CUDA_API_VERSION
	.align		4
        /*0000*/ 	.byte	0x04, 0x37
        /*0002*/ 	.short	(.L_500 - .L_499)
.L_499:
        /*0004*/ 	.word	0x00000082


	//----- nvinfo : EIATTR_KPARAM_INFO
	.align		4
.L_500:
        /*0008*/ 	.byte	0x04, 0x17
        /*000a*/ 	.short	(.L_502 - .L_501)
.L_501:
        /*000c*/ 	.word	0x00000000
        /*0010*/ 	.short	0x0001
        /*0012*/ 	.short	0x0008
        /*0014*/ 	.byte	0x00, 0xf5, 0x21, 0x00


	//----- nvinfo : EIATTR_KPARAM_INFO
	.align		4
.L_502:
        /*0018*/ 	.byte	0x04, 0x17
        /*001a*/ 	.short	(.L_504 - .L_503)
.L_503:
        /*001c*/ 	.word	0x00000000
        /*0020*/ 	.short	0x0000
        /*0022*/ 	.short	0x0000
        /*0024*/ 	.byte	0x00, 0xf5, 0x21, 0x00


	//----- nvinfo : EIATTR_SPARSE_MMA_MASK
	.align		4
.L_504:
        /*0028*/ 	.byte	0x03, 0x50
        /*002a*/ 	.short	0x0000


	//----- nvinfo : EIATTR_MAXREG_COUNT
	.align		4
        /*002c*/ 	.byte	0x03, 0x1b
        /*002e*/ 	.short	0x00ff


	//----- nvinfo : EIATTR_MERCURY_ISA_VERSION
	.align		4
        /*0030*/ 	.byte	0x03, 0x5f
        /*0032*/ 	.short	0x0101


	//----- nvinfo : EIATTR_VRC_CTA_INIT_COUNT
	.align		4
        /*0034*/ 	.byte	0x02, 0x4a
	.zero		1
	.zero		1


	//----- nvinfo : EIATTR_EXIT_INSTR_OFFSETS
	.align		4
        /*0038*/ 	.byte	0x04, 0x1c
        /*003a*/ 	.short	(.L_506 - .L_505)


	//   ....[0]....
.L_505:
        /*003c*/ 	.word	0x00000040


	//   ....[1]....
        /*0040*/ 	.word	0x00000090


	//----- nvinfo : EIATTR_CBANK_PARAM_SIZE
	.align		4
.L_506:
        /*0044*/ 	.byte	0x03, 0x19
        /*0046*/ 	.short	0x0010


	//----- nvinfo : EIATTR_PARAM_CBANK
	.align		4
        /*0048*/ 	.byte	0x04, 0x0a
        /*004a*/ 	.short	(.L_508 - .L_507)
	.align		4
.L_507:
        /*004c*/ 	.word	index@(.nv.constant0._Z22dataRaceKernelSameWarpI6__halfEvPT_P17curandStateXORWOW)
        /*0050*/ 	.short	0x0380
        /*0052*/ 	.short	0x0010


	//----- nvinfo : EIATTR_SW_WAR
	.align		4
.L_508:
        /*0054*/ 	.byte	0x04, 0x36
        /*0056*/ 	.short	(.L_510 - .L_509)
.L_509:
        /*0058*/ 	.word	0x00000008
.L_510:


//--------------------- .nv.info._Z22dataRaceKernelSameWarpImEvPT_P17curandStateXORWOW --------------------------
	.section	.nv.info._Z22dataRaceKernelSameWarpImEvPT_P17curandStateXORWOW,"",@"SHT_CUDA_INFO"
	.sectionflags	@""
	.align	4


	//----- nvinfo : EIATTR_CUDA_API_VERSION
	.align		4
        /*0000*/ 	.byte	0x04, 0x37
        /*0002*/ 	.short	(.L_512 - .L_511)
.L_511:
        /*0004*/ 	.word	0x00000082


	//----- nvinfo : EIATTR_KPARAM_INFO
	.align		4
.L_512:
        /*0008*/ 	.byte	0x04, 0x17
        /*000a*/ 	.short	(.L_514 - .L_513)
.L_513:
        /*000c*/ 	.word	0x00000000
        /*0010*/ 	.short	0x0001
        /*0012*/ 	.short	0x0008
        /*0014*/ 	.byte	0x00, 0xf5, 0x21, 0x00


	//----- nvinfo : EIATTR_KPARAM_INFO
	.align		4
.L_514:
        /*0018*/ 	.byte	0x04, 0x17
        /*001a*/ 	.short	(.L_516 - .L_515)
.L_515:
        /*001c*/ 	.word	0x00000000
        /*0020*/ 	.short	0x0000
        /*0022*/ 	.short	0x0000
        /*0024*/ 	.byte	0x00, 0xf5, 0x21, 0x00


	//----- nvinfo : EIATTR_SPARSE_MMA_MASK
	.align		4
.L_516:
        /*0028*/ 	.byte	0x03, 0x50
        /*002a*/ 	.short	0x0000


	//----- nvinfo : EIATTR_MAXREG_COUNT
	.align		4
        /*002c*/ 	.byte	0x03, 0x1b
        /*002e*/ 	.short	0x00ff


	//----- nvinfo : EIATTR_MERCURY_ISA_VERSION
	.align		4
        /*0030*/ 	.byte	0x03, 0x5f
        /*0032*/ 	.short	0x0101


	//----- nvinfo : EIATTR_VRC_CTA_INIT_COUNT
	.align		4
        /*0034*/ 	.byte	0x02, 0x4a
	.zero		1
	.zero		1


	//----- nvinfo : EIATTR_EXIT_INSTR_OFFSETS
	.align		4
        /*0038*/ 	.byte	0x04, 0x1c
        /*003a*/ 	.short	(.L_518 - .L_517)


	//   ....[0]....
.L_517:
        /*003c*/ 	.word	0x00000040


	//   ....[1]....
        /*0040*/ 	.word	0x00000090


	//----- nvinfo : EIATTR_CBANK_PARAM_SIZE
	.align		4
.L_518:
        /*0044*/ 	.byte	0x03, 0x19
        /*0046*/ 	.short	0x0010


	//----- nvinfo : EIATTR_PARAM_CBANK
	.align		4
        /*0048*/ 	.byte	0x04, 0x0a
        /*004a*/ 	.short	(.L_520 - .L_519)
	.align		4
.L_519:
        /*004c*/ 	.word	index@(.nv.constant0._Z22dataRaceKernelSameWarpImEvPT_P17curandStateXORWOW)
        /*0050*/ 	.short	0x0380
        /*0052*/ 	.short	0x0010


	//----- nvinfo : EIATTR_SW_WAR
	.align		4
.L_520:
        /*0054*/ 	.byte	0x04, 0x36
        /*0056*/ 	.short	(.L_522 - .L_521)
.L_521:
        /*0058*/ 	.word	0x00000008
.L_522:


//--------------------- .nv.info._Z22dataRaceKernelSameWarpIjEvPT_P17curandStateXORWOW --------------------------
	.section	.nv.info._Z22dataRaceKernelSameWarpIjEvPT_P17curandStateXORWOW,"",@"SHT_CUDA_INFO"
	.sectionflags	@""
	.align	4


	//----- nvinfo : EIATTR_CUDA_API_VERSION
	.align		4
        /*0000*/ 	.byte	0x04, 0x37
        /*0002*/ 	.short	(.L_524 - .L_523)
.L_523:
        /*0004*/ 	.word	0x00000082


	//----- nvinfo : EIATTR_KPARAM_INFO
	.align		4
.L_524:
        /*0008*/ 	.byte	0x04, 0x17
        /*000a*/ 	.short	(.L_526 - .L_525)
.L_525:
        /*000c*/ 	.word	0x00000000
        /*0010*/ 	.short	0x0001
        /*0012*/ 	.short	0x0008
        /*0014*/ 	.byte	0x00, 0xf5, 0x21, 0x00


	//----- nvinfo : EIATTR_KPARAM_INFO
	.align		4
.L_526:
        /*0018*/ 	.byte	0x04, 0x17
        /*001a*/ 	.short	(.L_528 - .L_527)
.L_527:
        /*001c*/ 	.word	0x00000000
        /*0020*/ 	.short	0x0000
        /*0022*/ 	.short	0x0000
        /*0024*/ 	.byte	0x00, 0xf5, 0x21, 0x00


	//----- nvinfo : EIATTR_SPARSE_MMA_MASK
	.align		4
.L_528:
        /*0028*/ 	.byte	0x03, 0x50
        /*002a*/ 	.short	0x0000


	//----- nvinfo : EIATTR_MAXREG_COUNT
	.align		4
        /*002c*/ 	.byte	0x03, 0x1b
        /*002e*/ 	.short	0x00ff


	//----- nvinfo : EIATTR_MERCURY_ISA_VERSION
	.align		4
        /*0030*/ 	.byte	0x03, 0x5f
        /*0032*/ 	.short	0x0101


	//----- nvinfo : EIATTR_VRC_CTA_INIT_COUNT
	.align		4
        /*0034*/ 	.byte	0x02, 0x4a
	.zero		1
	.zero		1


	//----- nvinfo : EIATTR_EXIT_INSTR_OFFSETS
	.align		4
        /*0038*/ 	.byte	0x04, 0x1c
        /*003a*/ 	.short	(.L_530 - .L_529)


	//   ....[0]....
.L_529:
        /*003c*/ 	.word	0x00000040


	//   ....[1]....
        /*0040*/ 	.word	0x00000080


	//----- nvinfo : EIATTR_CBANK_PARAM_SIZE
	.align		4
.L_530:
        /*0044*/ 	.byte	0x03, 0x19
        /*0046*/ 	.short	0x0010


	//----- nvinfo : EIATTR_PARAM_CBANK
	.align		4
        /*0048*/ 	.byte	0x04, 0x0a
        /*004a*/ 	.short	(.L_532 - .L_531)
	.align		4
.L_531:
        /*004c*/ 	.word	index@(.nv.constant0._Z22dataRaceKernelSameWarpIjEvPT_P17curandStateXORWOW)
        /*0050*/ 	.short	0x0380
        /*0052*/ 	.short	0x0010


	//----- nvinfo : EIATTR_SW_WAR
	.align		4
.L_532:
        /*0054*/ 	.byte	0x04, 0x36
        /*0056*/ 	.short	(.L_534 - .L_533)
.L_533:
        /*0058*/ 	.word	0x00000008
.L_534:


//--------------------- .nv.info._Z22dataRaceKernelSameWarpItEvPT_P17curandStateXORWOW --------------------------
	.section	.nv.info._Z22dataRaceKernelSameWarpItEvPT_P17curandStateXORWOW,"",@"SHT_CUDA_INFO"
	.sectionflags	@""
	.align	4


	//----- nvinfo : EIATTR_CUDA_API_VERSION
	.align		4
        /*0000*/ 	.byte	0x04, 0x37
        /*0002*/ 	.short	(.L_536 - .L_535)
.L_535:
        /*0004*/ 	.word	0x00000082


	//----- nvinfo : EIATTR_KPARAM_INFO
	.align		4
.L_536:
        /*0008*/ 	.byte	0x04, 0x17
        /*000a*/ 	.short	(.L_538 - .L_537)
.L_537:
        /*000c*/ 	.word	0x00000000
        /*0010*/ 	.short	0x0001
        /*0012*/ 	.short	0x0008
        /*0014*/ 	.byte	0x00, 0xf5, 0x21, 0x00


	//----- nvinfo : EIATTR_KPARAM_INFO
	.align		4
.L_538:
        /*0018*/ 	.byte	0x04, 0x17
        /*001a*/ 	.short	(.L_540 - .L_539)
.L_539:
        /*001c*/ 	.word	0x00000000
        /*0020*/ 	.short	0x0000
        /*0022*/ 	.short	0x0000
        /*0024*/ 	.byte	0x00, 0xf5, 0x21, 0x00


	//----- nvinfo : EIATTR_SPARSE_MMA_MASK
	.align		4
.L_540:
        /*0028*/ 	.byte	0x03, 0x50
        /*002a*/ 	.short	0x0000


	//----- nvinfo : EIATTR_MAXREG_COUNT
	.align		4
        /*002c*/ 	.byte	0x03, 0x1b
        /*002e*/ 	.short	0x00ff


	//----- nvinfo : EIATTR_MERCURY_ISA_VERSION
	.align		4
        /*0030*/ 	.byte	0x03, 0x5f
        /*0032*/ 	.short	0x0101


	//----- nvinfo : EIATTR_VRC_CTA_INIT_COUNT
	.align		4
        /*0034*/ 	.byte	0x02, 0x4a
	.zero		1
	.zero		1


	//----- nvinfo : EIATTR_EXIT_INSTR_OFFSETS
	.align		4
        /*0038*/ 	.byte	0x04, 0x1c
        /*003a*/ 	.short	(.L_542 - .L_541)


	//   ....[0]....
.L_541:
        /*003c*/ 	.word	0x00000040


	//   ....[1]....
        /*0040*/ 	.word	0x00000080


	//----- nvinfo : EIATTR_CBANK_PARAM_SIZE
	.align		4
.L_542:
        /*0044*/ 	.byte	0x03, 0x19
        /*0046*/ 	.short	0x0010


	//----- nvinfo : EIATTR_PARAM_CBANK
	.align		4
        /*0048*/ 	.byte	0x04, 0x0a
        /*004a*/ 	.short	(.L_544 - .L_543)
	.align		4
.L_543:
        /*004c*/ 	.word	index@(.nv.constant0._Z22dataRaceKernelSameWarpItEvPT_P17curandStateXORWOW)
        /*0050*/ 	.short	0x0380
        /*0052*/ 	.short	0x0010


	//----- nvinfo : EIATTR_SW_WAR
	.align		4
.L_544:
        /*0054*/ 	.byte	0x04, 0x36
        /*0056*/ 	.short	(.L_546 - .L_545)
.L_545:
        /*0058*/ 	.word	0x00000008
.L_546:


//--------------------- .nv.info._Z22dataRaceKernelSameWarpIhEvPT_P17curandStateXORWOW --------------------------
	.section	.nv.info._Z22dataRaceKernelSameWarpIhEvPT_P17curandStateXORWOW,"",@"SHT_CUDA_INFO"
	.sectionflags	@""
	.align	4


	//----- nvinfo : EIATTR_CUDA_API_VERSION
	.align		4
        /*0000*/ 	.byte	0x04, 0x37
        /*0002*/ 	.short	(.L_548 - .L_547)
.L_547:
        /*0004*/ 	.word	0x00000082


	//----- nvinfo : EIATTR_KPARAM_INFO
	.align		4
.L_548:
        /*0008*/ 	.byte	0x04, 0x17
        /*000a*/ 	.short	(.L_550 - .L_549)
.L_549:
        /*000c*/ 	.word	0x00000000
        /*0010*/ 	.short	0x0001
        /*0012*/ 	.short	0x0008
        /*0014*/ 	.byte	0x00, 0xf5, 0x21, 0x00


	//----- nvinfo : EIATTR_KPARAM_INFO
	.align		4
.L_550:
        /*0018*/ 	.byte	0x04, 0x17
        /*001a*/ 	.short	(.L_552 - .L_551)
.L_551:
        /*001c*/ 	.word	0x00000000
        /*0020*/ 	.short	0x0000
        /*0022*/ 	.short	0x0000
        /*0024*/ 	.byte	0x00, 0xf5, 0x21, 0x00


	//----- nvinfo : EIATTR_SPARSE_MMA_MASK
	.align		4
.L_552:
        /*0028*/ 	.byte	0x03, 0x50
        /*002a*/ 	.short	0x0000


	//----- nvinfo : EIATTR_MAXREG_COUNT
	.align		4
        /*002c*/ 	.byte	0x03, 0x1b
        /*002e*/ 	.short	0x00ff


	//----- nvinfo : EIATTR_MERCURY_ISA_VERSION
	.align		4
        /*0030*/ 	.byte	0x03, 0x5f
        /*0032*/ 	.short	0x0101


	//----- nvinfo : EIATTR_VRC_CTA_INIT_COUNT
	.align		4
        /*0034*/ 	.byte	0x02, 0x4a
	.zero		1
	.zero		1


	//----- nvinfo : EIATTR_EXIT_INSTR_OFFSETS
	.align		4
        /*0038*/ 	.byte	0x04, 0x1c
        /*003a*/ 	.short	(.L_554 - .L_553)


	//   ....[0]....
.L_553:
        /*003c*/ 	.word	0x00000040


	//   ....[1]....
        /*0040*/ 	.word	0x00000080


	//----- nvinfo : EIATTR_CBANK_PARAM_SIZE
	.align		4
.L_554:
        /*0044*/ 	.byte	0x03, 0x19
        /*0046*/ 	.short	0x0010


	//----- nvinfo : EIATTR_PARAM_CBANK
	.align		4
        /*0048*/ 	.byte	0x04, 0x0a
        /*004a*/ 	.short	(.L_556 - .L_555)
	.align		4
.L_555:
        /*004c*/ 	.word	index@(.nv.constant0._Z22dataRaceKernelSameWarpIhEvPT_P17curandStateXORWOW)
        /*0050*/ 	.short	0x0380
        /*0052*/ 	.short	0x0010


	//----- nvinfo : EIATTR_SW_WAR
	.align		4
.L_556:
        /*0054*/ 	.byte	0x04, 0x36
        /*0056*/ 	.short	(.L_558 - .L_557)
.L_557:
        /*0058*/ 	.word	0x00000008
.L_558:


//--------------------- .nv.info._Z22dataRaceKernelSameWarpIlEvPT_P17curandStateXORWOW --------------------------
	.section	.nv.info._Z22dataRaceKernelSameWarpIlEvPT_P17curandStateXORWOW,"",@"SHT_CUDA_INFO"
	.sectionflags	@""
	.align	4


	//----- nvinfo : EIATTR_CUDA_API_VERSION
	.align		4
        /*0000*/ 	.byte	0x04, 0x37
        /*0002*/ 	.short	(.L_560 - .L_559)
.L_559:
        /*0004*/ 	.word	0x00000082


	//----- nvinfo : EIATTR_KPARAM_INFO
	.align		4
.L_560:
        /*0008*/ 	.byte	0x04, 0x17
        /*000a*/ 	.short	(.L_562 - .L_561)
.L_561:
        /*000c*/ 	.word	0x00000000
        /*0010*/ 	.short	0x0001
        /*0012*/ 	.short	0x0008
        /*0014*/ 	.byte	0x00, 0xf5, 0x21, 0x00


	//----- nvinfo : EIATTR_KPARAM_INFO
	.align		4
.L_562:
        /*0018*/ 	.byte	0x04, 0x17
        /*001a*/ 	.short	(.L_564 - .L_563)
.L_563:
        /*001c*/ 	.word	0x00000000
        /*0020*/ 	.short	0x0000
        /*0022*/ 	.short	0x0000
        /*0024*/ 	.byte	0x00, 0xf5, 0x21, 0x00


	//----- nvinfo : EIATTR_SPARSE_MMA_MASK
	.align		4
.L_564:
        /*0028*/ 	.byte	0x03, 0x50
        /*002a*/ 	.short	0x0000


	//----- nvinfo : EIATTR_MAXREG_COUNT
	.align		4
        /*002c*/ 	.byte	0x03, 0x1b
        /*002e*/ 	.short	0x00ff


	//----- nvinfo : EIATTR_MERCURY_ISA_VERSION
	.align		4
        /*0030*/ 	.byte	0x03, 0x5f
        /*0032*/ 	.short	0x0101


	//----- nvinfo : EIATTR_VRC_CTA_INIT_COUNT
	.align		4
        /*0034*/ 	.byte	0x02, 0x4a
	.zero		1
	.zero		1


	//----- nvinfo : EIATTR_EXIT_INSTR_OFFSETS
	.align		4
        /*0038*/ 	.byte	0x04, 0x1c
        /*003a*/ 	.short	(.L_566 - .L_565)


	//   ....[0]....
.L_565:
        /*003c*/ 	.word	0x00000040


	//   ....[1]....
        /*0040*/ 	.word	0x00000090


	//----- nvinfo : EIATTR_CBANK_PARAM_SIZE
	.align		4
.L_566:
        /*0044*/ 	.byte	0x03, 0x19
        /*0046*/ 	.short	0x0010


	//----- nvinfo : EIATTR_PARAM_CBANK
	.align		4
        /*0048*/ 	.byte	0x04, 0x0a
        /*004a*/ 	.short	(.L_568 - .L_567)
	.align		4
.L_567:
        /*004c*/ 	.word	index@(.nv.constant0._Z22dataRaceKernelSameWarpIlEvPT_P17curandStateXORWOW)
        /*0050*/ 	.short	0x0380
        /*0052*/ 	.short	0x0010


	//----- nvinfo : EIATTR_SW_WAR
	.align		4
.L_568:
        /*0054*/ 	.byte	0x04, 0x36
        /*0056*/ 	.short	(.L_570 - .L_569)
.L_569:
        /*0058*/ 	.word	0x00000008
.L_570:


//--------------------- .nv.info._Z22dataRaceKernelSameWarpIiEvPT_P17curandStateXORWOW --------------------------
	.section	.nv.info._Z22dataRaceKernelSameWarpIiEvPT_P17curandStateXORWOW,"",@"SHT_CUDA_INFO"
	.sectionflags	@""
	.align	4


	//----- nvinfo : EIATTR_CUDA_API_VERSION
	.align		4
        /*0000*/ 	.byte	0x04, 0x37
        /*0002*/ 	.short	(.L_572 - .L_571)
.L_571:
        /*0004*/ 	.word	0x00000082


	//----- nvinfo : EIATTR_KPARAM_INFO
	.align		4
.L_572:
        /*0008*/ 	.byte	0x04, 0x17
        /*000a*/ 	.short	(.L_574 - .L_573)
.L_573:
        /*000c*/ 	.word	0x00000000
        /*0010*/ 	.short	0x0001
        /*0012*/ 	.short	0x0008
        /*0014*/ 	.byte	0x00, 0xf5, 0x21, 0x00


	//----- nvinfo : EIATTR_KPARAM_INFO
	.align		4
.L_574:
        /*0018*/ 	.byte	0x04, 0x17
        /*001a*/ 	.short	(.L_576 - .L_575)
.L_575:
        /*001c*/ 	.word	0x00000000
        /*0020*/ 	.short	0x0000
        /*0022*/ 	.short	0x0000
        /*0024*/ 	.byte	0x00, 0xf5, 0x21, 0x00


	//----- nvinfo : EIATTR_SPARSE_MMA_MASK
	.align		4
.L_576:
        /*0028*/ 	.byte	0x03, 0x50
        /*002a*/ 	.short	0x0000


	//----- nvinfo : EIATTR_MAXREG_COUNT
	.align		4
        /*002c*/ 	.byte	0x03, 0x1b
        /*002e*/ 	.short	0x00ff


	//----- nvinfo : EIATTR_MERCURY_ISA_VERSION
	.align		4
        /*0030*/ 	.byte	0x03, 0x5f
        /*0032*/ 	.short	0x0101


	//----- nvinfo : EIATTR_VRC_CTA_INIT_COUNT
	.align		4
        /*0034*/ 	.byte	0x02, 0x4a
	.zero		1
	.zero		1


	//----- nvinfo : EIATTR_EXIT_INSTR_OFFSETS
	.align		4
        /*0038*/ 	.byte	0x04, 0x1c
        /*003a*/ 	.short	(.L_578 - .L_577)


	//   ....[0]....
.L_577:
        /*003c*/ 	.word	0x00000040


	//   ....[1]....
        /*0040*/ 	.word	0x00000080


	//----- nvinfo : EIATTR_CBANK_PARAM_SIZE
	.align		4
.L_578:
        /*0044*/ 	.byte	0x03, 0x19
        /*0046*/ 	.short	0x0010


	//----- nvinfo : EIATTR_PARAM_CBANK
	.align		4
        /*0048*/ 	.byte	0x04, 0x0a
        /*004a*/ 	.short	(.L_580 - .L_579)
	.align		4
.L_579:
        /*004c*/ 	.word	index@(.nv.constant0._Z22dataRaceKernelSameWarpIiEvPT_P17curandStateXORWOW)
        /*0050*/ 	.short	0x0380
        /*0052*/ 	.short	0x0010


	//----- nvinfo : EIATTR_SW_WAR
	.align		4
.L_580:
        /*0054*/ 	.byte	0x04, 0x36
        /*0056*/ 	.short	(.L_582 - .L_581)
.L_581:
        /*0058*/ 	.word	0x00000008
.L_582:


//--------------------- .nv.info._Z22dataRaceKernelSameWarpIsEvPT_P17curandStateXORWOW --------------------------
	.section	.nv.info._Z22dataRaceKernelSameWarpIsEvPT_P17curandStateXORWOW,"",@"SHT_CUDA_INFO"
	.sectionflags	@""
	.align	4


	//----- nvinfo : EIATTR_CUDA_API_VERSION
	.align		4
        /*0000*/ 	.byte	0x04, 0x37
        /*0002*/ 	.short	(.L_584 - .L_583)
.L_583:
        /*0004*/ 	.word	0x00000082


	//----- nvinfo : EIATTR_KPARAM_INFO
	.align		4
.L_584:
        /*0008*/ 	.byte	0x04, 0x17
        /*000a*/ 	.short	(.L_586 - .L_585)
.L_585:
        /*000c*/ 	.word	0x00000000
        /*0010*/ 	.short	0x0001
        /*0012*/ 	.short	0x0008
        /*0014*/ 	.byte	0x00, 0xf5, 0x21, 0x00


	//----- nvinfo : EIATTR_KPARAM_INFO
	.align		4
.L_586:
        /*0018*/ 	.byte	0x04, 0x17
        /*001a*/ 	.short	(.L_588 - .L_587)
.L_587:
        /*001c*/ 	.word	0x00000000
        /*0020*/ 	.short	0x0000
        /*0022*/ 	.short	0x0000
        /*0024*/ 	.byte	0x00, 0xf5, 0x21, 0x00


	//----- nvinfo : EIATTR_SPARSE_MMA_MASK
	.align		4
.L_588:
        /*0028*/ 	.byte	0x03, 0x50
        /*002a*/ 	.short	0x0000


	//----- nvinfo : EIATTR_MAXREG_COUNT
	.align		4
        /*002c*/ 	.byte	0x03, 0x1b
        /*002e*/ 	.short	0x00ff


	//----- nvinfo : EIATTR_MERCURY_ISA_VERSION
	.align		4
        /*0030*/ 	.byte	0x03, 0x5f
        /*0032*/ 	.short	0x0101


	//----- nvinfo : EIATTR_VRC_CTA_INIT_COUNT
	.align		4
        /*0034*/ 	.byte	0x02, 0x4a
	.zero		1
	.zero		1


	//----- nvinfo : EIATTR_EXIT_INSTR_OFFSETS
	.align		4
        /*0038*/ 	.byte	0x04, 0x1c
        /*003a*/ 	.short	(.L_590 - .L_589)


	//   ....[0]....
.L_589:
        /*003c*/ 	.word	0x00000040


	//   ....[1]....
        /*0040*/ 	.word	0x00000080


	//----- nvinfo : EIATTR_CBANK_PARAM_SIZE
	.align		4
.L_590:
        /*0044*/ 	.byte	0x03, 0x19
        /*0046*/ 	.short	0x0010


	//----- nvinfo : EIATTR_PARAM_CBANK
	.align		4
        /*0048*/ 	.byte	0x04, 0x0a
        /*004a*/ 	.short	(.L_592 - .L_591)
	.align		4
.L_591:
        /*004c*/ 	.word	index@(.nv.constant0._Z22dataRaceKernelSameWarpIsEvPT_P17curandStateXORWOW)
        /*0050*/ 	.short	0x0380
        /*0052*/ 	.short	0x0010


	//----- nvinfo : EIATTR_SW_WAR
	.align		4
.L_592:
        /*0054*/ 	.byte	0x04, 0x36
        /*0056*/ 	.short	(.L_594 - .L_593)
.L_593:
        /*0058*/ 	.word	0x00000008
.L_594:


//--------------------- .nv.info._Z22dataRaceKernelSameWarpIaEvPT_P17curandStateXORWOW --------------------------
	.section	.nv.info._Z22dataRaceKernelSameWarpIaEvPT_P17curandStateXORWOW,"",@"SHT_CUDA_INFO"
	.sectionflags	@""
	.align	4


	//----- nvinfo : EIATTR_CUDA_API_VERSION
	.align		4
        /*0000*/ 	.byte	0x04, 0x37
        /*0002*/ 	.short	(.L_596 - .L_595)
.L_595:
        /*0004*/ 	.word	0x00000082


	//----- nvinfo : EIATTR_KPARAM_INFO
	.align		4
.L_596:
        /*0008*/ 	.byte	0x04, 0x17
        /*000a*/ 	.short	(.L_598 - .L_597)
.L_597:
        /*000c*/ 	.word	0x00000000
        /*0010*/ 	.short	0x0001
        /*0012*/ 	.short	0x0008
        /*0014*/ 	.byte	0x00, 0xf5, 0x21, 0x00


	//----- nvinfo : EIATTR_KPARAM_INFO
	.align		4
.L_598:
        /*0018*/ 	.byte	0x04, 0x17
        /*001a*/ 	.short	(.L_600 - .L_599)
.L_599:
        /*001c*/ 	.word	0x00000000
        /*0020*/ 	.short	0x0000
        /*0022*/ 	.short	0x0000
        /*0024*/ 	.byte	0x00, 0xf5, 0x21, 0x00


	//----- nvinfo : EIATTR_SPARSE_MMA_MASK
	.align		4
.L_600:
        /*0028*/ 	.byte	0x03, 0x50
        /*002a*/ 	.short	0x0000


	//----- nvinfo : EIATTR_MAXREG_COUNT
	.align		4
        /*002c*/ 	.byte	0x03, 0x1b
        /*002e*/ 	.short	0x00ff


	//----- nvinfo : EIATTR_MERCURY_ISA_VERSION
	.align		4
        /*0030*/ 	.byte	0x03, 0x5f
        /*0032*/ 	.short	0x0101


	//----- nvinfo : EIATTR_VRC_CTA_INIT_COUNT
	.align		4
        /*0034*/ 	.byte	0x02, 0x4a
	.zero		1
	.zero		1


	//----- nvinfo : EIATTR_EXIT_INSTR_OFFSETS
	.align		4
        /*0038*/ 	.byte	0x04, 0x1c
        /*003a*/ 	.short	(.L_602 - .L_601)


	//   ....[0]....
.L_601:
        /*003c*/ 	.word	0x00000040


	//   ....[1]....
        /*0040*/ 	.word	0x00000080


	//----- nvinfo : EIATTR_CBANK_PARAM_SIZE
	.align		4
.L_602:
        /*0044*/ 	.byte	0x03, 0x19
        /*0046*/ 	.short	0x0010


	//----- nvinfo : EIATTR_PARAM_CBANK
	.align		4
        /*0048*/ 	.byte	0x04, 0x0a
        /*004a*/ 	.short	(.L_604 - .L_603)
	.align		4
.L_603:
        /*004c*/ 	.word	index@(.nv.constant0._Z22dataRaceKernelSameWarpIaEvPT_P17curandStateXORWOW)
        /*0050*/ 	.short	0x0380
        /*0052*/ 	.short	0x0010


	//----- nvinfo : EIATTR_SW_WAR
	.align		4
.L_604:
        /*0054*/ 	.byte	0x04, 0x36
        /*0056*/ 	.short	(.L_606 - .L_605)
.L_605:
        /*0058*/ 	.word	0x00000008
.L_606:


//--------------------- .nv.info._Z22dataRaceKernelSameWarpIdEvPT_P17curandStateXORWOW --------------------------
	.section	.nv.info._Z22dataRaceKernelSameWarpIdEvPT_P17curandStateXORWOW,"",@"SHT_CUDA_INFO"
	.sectionflags	@""
	.align	4


	//----- nvinfo : EIATTR_CUDA_API_VERSION
	.align		4
        /*0000*/ 	.byte	0x04, 0x37
        /*0002*/ 	.short	(.L_608 - .L_607)
.L_607:
        /*0004*/ 	.word	0x00000082


	//----- nvinfo : EIATTR_KPARAM_INFO
	.align		4
.L_608:
        /*0008*/ 	.byte	0x04, 0x17
        /*000a*/ 	.short	(.L_610 - .L_609)
.L_609:
        /*000c*/ 	.word	0x00000000
        /*0010*/ 	.short	0x0001
        /*0012*/ 	.short	0x0008
        /*0014*/ 	.byte	0x00, 0xf5, 0x21, 0x00


	//----- nvinfo : EIATTR_KPARAM_INFO
	.align		4
.L_610:
        /*0018*/ 	.byte	0x04, 0x17
        /*001a*/ 	.short	(.L_612 - .L_611)
.L_611:
        /*001c*/ 	.word	0x00000000
        /*0020*/ 	.short	0x0000
        /*0022*/ 	.short	0x0000
        /*0024*/ 	.byte	0x00, 0xf5, 0x21, 0x00


	//----- nvinfo : EIATTR_SPARSE_MMA_MASK
	.align		4
.L_612:
        /*0028*/ 	.byte	0x03, 0x50
        /*002a*/ 	.short	0x0000


	//----- nvinfo : EIATTR_MAXREG_COUNT
	.align		4
        /*002c*/ 	.byte	0x03, 0x1b
        /*002e*/ 	.short	0x00ff


	//----- nvinfo : EIATTR_MERCURY_ISA_VERSION
	.align		4
        /*0030*/ 	.byte	0x03, 0x5f
        /*0032*/ 	.short	0x0101


	//----- nvinfo : EIATTR_VRC_CTA_INIT_COUNT
	.align		4
        /*0034*/ 	.byte	0x02, 0x4a
	.zero		1
	.zero		1


	//----- nvinfo : EIATTR_EXIT_INSTR_OFFSETS
	.align		4
        /*0038*/ 	.byte	0x04, 0x1c
        /*003a*/ 	.short	(.L_614 - .L_613)


	//   ....[0]....
.L_613:
        /*003c*/ 	.word	0x00000040


	//   ....[1]....
        /*0040*/ 	.word	0x00000090


	//----- nvinfo : EIATTR_CBANK_PARAM_SIZE
	.align		4
.L_614:
        /*0044*/ 	.byte	0x03, 0x19
        /*0046*/ 	.short	0x0010


	//----- nvinfo : EIATTR_PARAM_CBANK
	.align		4
        /*0048*/ 	.byte	0x04, 0x0a
        /*004a*/ 	.short	(.L_616 - .L_615)
	.align		4
.L_615:
        /*004c*/ 	.word	index@(.nv.constant0._Z22dataRaceKernelSameWarpIdEvPT_P17curandStateXORWOW)
        /*0050*/ 	.short	0x0380
        /*0052*/ 	.short	0x0010


	//----- nvinfo : EIATTR_SW_WAR
	.align		4
.L_616:
        /*0054*/ 	.byte	0x04, 0x36
        /*0056*/ 	.short	(.L_618 - .L_617)
.L_617:
        /*0058*/ 	.word	0x00000008
.L_618:


//--------------------- .nv.info._Z22dataRaceKernelSameWarpIfEvPT_P17curandStateXORWOW --------------------------
	.section	.nv.info._Z22dataRaceKernelSameWarpIfEvPT_P17curandStateXORWOW,"",@"SHT_CUDA_INFO"
	.sectionflags	@""
	.align	4


	//----- nvinfo : EIATTR_CUDA_API_VERSION
	.align		4
        /*0000*/ 	.byte	0x04, 0x37
        /*0002*/ 	.short	(.L_620 - .L_619)
.L_619:
        /*0004*/ 	.word	0x00000082


	//----- nvinfo : EIATTR_KPARAM_INFO
	.align		4
.L_620:
        /*0008*/ 	.byte	0x04, 0x17
        /*000a*/ 	.short	(.L_622 - .L_621)
.L_621:
        /*000c*/ 	.word	0x00000000
        /*0010*/ 	.short	0x0001
        /*0012*/ 	.short	0x0008
        /*0014*/ 	.byte	0x00, 0xf5, 0x21, 0x00


	//----- nvinfo : EIATTR_KPARAM_INFO
	.align		4
.L_622:
        /*0018*/ 	.byte	0x04, 0x17
        /*001a*/ 	.short	(.L_624 - .L_623)
.L_623:
        /*001c*/ 	.word	0x00000000
        /*0020*/ 	.short	0x0000
        /*0022*/ 	.short	0x0000
        /*0024*/ 	.byte	0x00, 0xf5, 0x21, 0x00


	//----- nvinfo : EIATTR_SPARSE_MMA_MASK
	.align		4
.L_624:
        /*0028*/ 	.byte	0x03, 0x50
        /*002a*/ 	.short	0x0000


	//----- nvinfo : EIATTR_MAXREG_COUNT
	.align		4
        /*002c*/ 	.byte	0x03, 0x1b
        /*002e*/ 	.short	0x00ff


	//----- nvinfo : EIATTR_MERCURY_ISA_VERSION
	.align		4
        /*0030*/ 	.byte	0x03, 0x5f
        /*0032*/ 	.short	0x0101


	//----- nvinfo : EIATTR_VRC_CTA_INIT_COUNT
	.align		4
        /*0034*/ 	.byte	0x02, 0x4a
	.zero		1
	.zero		1


	//----- nvinfo : EIATTR_EXIT_INSTR_OFFSETS
	.align		4
        /*0038*/ 	.byte	0x04, 0x1c
        /*003a*/ 	.short	(.L_626 - .L_625)


	//   ....[0]....
.L_625:
        /*003c*/ 	.word	0x00000040


	//   ....[1]....
        /*0040*/ 	.word	0x00000090


	//----- nvinfo : EIATTR_CBANK_PARAM_SIZE
	.align		4
.L_626:
        /*0044*/ 	.byte	0x03, 0x19
        /*0046*/ 	.short	0x0010


	//----- nvinfo : EIATTR_PARAM_CBANK
	.align		4
        /*0048*/ 	.byte	0x04, 0x0a
        /*004a*/ 	.short	(.L_628 - .L_627)
	.align		4
.L_627:
        /*004c*/ 	.word	index@(.nv.constant0._Z22dataRaceKernelSameWarpIfEvPT_P17curandStateXORWOW)
        /*0050*/ 	.short	0x0380
        /*0052*/ 	.short	0x0010


	//----- nvinfo : EIATTR_SW_WAR
	.align		4
.L_628:
        /*0054*/ 	.byte	0x04, 0x36
        /*0056*/ 	.short	(.L_630 - .L_629)
.L_629:
        /*0058*/ 	.word	0x00000008
.L_630:


//--------------------- .nv.info._Z16initCurandStatesP17curandStateXORWOWm --------------------------
	.section	.nv.info._Z16initCurandStatesP17curandStateXORWOWm,"",@"SHT_CUDA_INFO"
	.sectionflags	@""
	.align	4


	//----- nvinfo : EIATTR_CUDA_API_VERSION
	.align		4
        /*0000*/ 	.byte	0x04, 0x37
        /*0002*/ 	.short	(.L_632 - .L_631)
.L_631:
        /*0004*/ 	.word	0x00000082


	//----- nvinfo : EIATTR_KPARAM_INFO
	.align		4
.L_632:
        /*0008*/ 	.byte	0x04, 0x17
        /*000a*/ 	.short	(.L_634 - .L_633)
.L_633:
        /*000c*/ 	.word	0x00000000
        /*0010*/ 	.short	0x0001
        /*0012*/ 	.short	0x0008
        /*0014*/ 	.byte	0x00, 0xf0, 0x21, 0x00


	//----- nvinfo : EIATTR_KPARAM_INFO
	.align		4
.L_634:
        /*0018*/ 	.byte	0x04, 0x17
        /*001a*/ 	.short	(.L_636 - .L_635)
.L_635:
        /*001c*/ 	.word	0x00000000
        /*0020*/ 	.short	0x0000
        /*0022*/ 	.short	0x0000
        /*0024*/ 	.byte	0x00, 0xf5, 0x21, 0x00


	//----- nvinfo : EIATTR_SPARSE_MMA_MASK
	.align		4
.L_636:
        /*0028*/ 	.byte	0x03, 0x50
        /*002a*/ 	.short	0x0000


	//----- nvinfo : EIATTR_MAXREG_COUNT
	.align		4
        /*002c*/ 	.byte	0x03, 0x1b
        /*002e*/ 	.short	0x00ff


	//----- nvinfo : EIATTR_MERCURY_ISA_VERSION
	.align		4
        /*0030*/ 	.byte	0x03, 0x5f
        /*0032*/ 	.short	0x0101


	//----- nvinfo : EIATTR_VRC_CTA_INIT_COUNT
	.align		4
        /*0034*/ 	.byte	0x02, 0x4a
	.zero		1
	.zero		1


	//----- nvinfo : EIATTR_EXIT_INSTR_OFFSETS
	.align		4
        /*0038*/ 	.byte	0x04, 0x1c
        /*003a*/ 	.short	(.L_638 - .L_637)


	//   ....[0]....
.L_637:
        /*003c*/ 	.word	0x00000ed0


	//----- nvinfo : EIATTR_CRS_STACK_SIZE
	.align		4
.L_638:
        /*0040*/ 	.byte	0x04, 0x1e
        /*0042*/ 	.short	(.L_640 - .L_639)
.L_639:
        /*0044*/ 	.word	0x00000000


	//----- nvinfo : EIATTR_CBANK_PARAM_SIZE
	.align		4
.L_640:
        /*0048*/ 	.byte	0x03, 0x19
        /*004a*/ 	.short	0x0010


	//----- nvinfo : EIATTR_PARAM_CBANK
	.align		4
        /*004c*/ 	.byte	0x04, 0x0a
        /*004e*/ 	.short	(.L_642 - .L_641)
	.align		4
.L_641:
        /*0050*/ 	.word	index@(.nv.constant0._Z16initCurandStatesP17curandStateXORWOWm)
        /*0054*/ 	.short	0x0380
        /*0056*/ 	.short	0x0010


	//----- nvinfo : EIATTR_SW_WAR
	.align		4
.L_642:
        /*0058*/ 	.byte	0x04, 0x36
        /*005a*/ 	.short	(.L_644 - .L_643)
.L_643:
        /*005c*/ 	.word	0x00000008
.L_644:


//--------------------- .nv.callgraph             --------------------------
	.section	.nv.callgraph,"",@"SHT_CUDA_CALLGRAPH"
	.align	4
	.sectionentsize	8
	.align		4
        /*0000*/ 	.word	0x00000000
	.align		4
        /*0004*/ 	.word	0xffffffff
	.align		4
        /*0008*/ 	.word	0x00000000
	.align		4
        /*000c*/ 	.word	0xfffffffe
	.align		4
        /*0010*/ 	.word	0x00000000
	.align		4
        /*0014*/ 	.word	0xfffffffd
	.align		4
        /*0018*/ 	.word	0x00000000
	.align		4
        /*001c*/ 	.word	0xfffffffc


//--------------------- .nv.constant4             --------------------------
	.section	.nv.constant4,"a",@progbits
	.align	8
	.align		8
.nv.constant4:
        /*0000*/ 	.dword	precalc_xorwow_matrix
	.align		8
        /*0008*/ 	.dword	precalc_xorwow_offset_matrix
	.align		8
        /*0010*/ 	.dword	mrg32k3aM1
	.align		8
        /*0018*/ 	.dword	mrg32k3aM2
	.align		8
        /*0020*/ 	.dword	mrg32k3aM1SubSeq
	.align		8
        /*0028*/ 	.dword	mrg32k3aM2SubSeq
	.align		8
        /*0030*/ 	.dword	mrg32k3aM1Seq
	.align		8
        /*0038*/ 	.dword	mrg32k3aM2Seq


//--------------------- .nv.constant3             --------------------------
	.section	.nv.constant3,"a",@progbits
	.align	8
.nv.constant3:
	.type		__cr_lgamma_table,@object
	.size		__cr_lgamma_table,(.L_8 - __cr_lgamma_table)
__cr_lgamma_table:
        /*0000*/ 	.byte	0x00, 0x00, 0x00, 0x00, 0x00, 0x00, 0x00, 0x00, 0x00, 0x00, 0x00, 0x00, 0x00, 0x00, 0x00, 0x00
        /*0010*/ 	.byte	0xef, 0x39, 0xfa, 0xfe, 0x42, 0x2e, 0xe6, 0x3f, 0x02, 0x20, 0x2a, 0xfa, 0x0b, 0xab, 0xfc, 0x3f
        /*0020*/ 	.byte	0xf9, 0x2c, 0x92, 0x7c, 0xa7, 0x6c, 0x09, 0x40, 0xc9, 0x79, 0x44, 0x3c, 0x64, 0x26, 0x13, 0x40
        /*0030*/ 	.byte	0xca, 0x01, 0xcf, 0x3a, 0x27, 0x51, 0x1a, 0x40, 0x30, 0xcc, 0x2d, 0xf3, 0xe1, 0x0c, 0x21, 0x40
        /*0040*/ 	.byte	0x0d, 0xb7, 0xfc, 0x82, 0x8e, 0x35, 0x25, 0x40
.L_8:


//--------------------- .text._Z26dataRaceKernelDifferentSMsI6__halfEvPT_P17curandStateXORWOW --------------------------
	.section	.text._Z26dataRaceKernelDifferentSMsI6__halfEvPT_P17curandStateXORWOW,"ax",@progbits
	.align	128
        .global         _Z26dataRaceKernelDifferentSMsI6__halfEvPT_P17curandStateXORWOW
        .type           _Z26dataRaceKernelDifferentSMsI6__halfEvPT_P17curandStateXORWOW,@function
        .size           _Z26dataRaceKernelDifferentSMsI6__halfEvPT_P17curandStateXORWOW,(.L_x_64 - _Z26dataRaceKernelDifferentSMsI6__halfEvPT_P17curandStateXORWOW)
        .other          _Z26dataRaceKernelDifferentSMsI6__halfEvPT_P17curandStateXORWOW,@"STO_CUDA_ENTRY STV_DEFAULT"
_Z26dataRaceKernelDifferentSMsI6__halfEvPT_P17curandStateXORWOW:
.text._Z26dataRaceKernelDifferentSMsI6__halfEvPT_P17curandStateXORWOW:
[----:B------:R-:W-:Y:S01]  /*0000*/  LDC R1, c[0x0][0x37c] ;  /* 0x0000df00ff017b82 */ /* 0x000fe20000000800 */
[----:B------:R-:W0:Y:S02]  /*0010*/  S2R R0, SR_TID.X ;  /* 0x0000000000007919 */ /* 0x000e240000002100 */
[----:B0-----:R-:W-:-:S13]  /*0020*/  ISETP.NE.AND P0, PT, R0, RZ, PT ;  /* 0x000000ff0000720c */ /* 0x001fda0003f05270 */
[----:B------:R-:W-:Y:S05]  /*0030*/  @P0 EXIT ;  /* 0x000000000000094d */ /* 0x000fea0003800000 */
[----:B------:R-:W0:Y:S01]  /*0040*/  LDC R0, c[0x0][0x370] ;  /* 0x0000dc00ff007b82 */ /* 0x000e220000000800 */
[----:B------:R-:W1:Y:S07]  /*0050*/  LDCU.64 UR6, c[0x0][0x358] ;  /* 0x00006b00ff0677ac */ /* 0x000e6e0008000a00 */
[----:B------:R-:W2:Y:S01]  /*0060*/  S2UR UR4, SR_CTAID.X ;  /* 0x00000000000479c3 */ /* 0x000ea20000002500 */
[----:B0-----:R-:W-:Y:S01]  /*0070*/  VIADD R0, R0, 0xffffffff ;  /* 0xffffffff00007836 */ /* 0x001fe20000000000 */
[----:B--2---:R-:W-:-:S04]  /*0080*/  ISETP.NE.AND P1, PT, RZ, UR4, PT ;  /* 0x00000004ff007c0c */ /* 0x004fc8000bf25270 */
[----:B------:R-:W-:-:S13]  /*0090*/  ISETP.NE.AND P0, PT, R0, UR4, PT ;  /* 0x0000000400007c0c */ /* 0x000fda000bf05270 */
[----:B-1----:R-:W-:Y:S05]  /*00a0*/  @P0 EXIT P1 ;  /* 0x000000000000094d */ /* 0x002fea0000800000 */
[----:B------:R-:W0:Y:S01]  /*00b0*/  LDC.64 R2, c[0x0][0x380] ;  /* 0x0000e000ff027b82 */ /* 0x000e220000000a00 */
[----:B------:R-:W0:Y:S02]  /*00c0*/  I2F.F16.U32 R5, UR4 ;  /* 0x0000000400057d06 */ /* 0x000e240008200800 */
[----:B0-----:R-:W-:Y:S01]  /*00d0*/  STG.E.U16 desc[UR6][R2.64], R5 ;  /* 0x0000000502007986 */ /* 0x001fe2000c101506 */
[----:B------:R-:W-:Y:S05]  /*00e0*/  EXIT ;  /* 0x000000000000794d */ /* 0x000fea0003800000 */
.L_x_0:
[----:B------:R-:W-:-:S00]  /*00f0*/  BRA `(.L_x_0) ;  /* 0xfffffffc00fc7947 */ /* 0x000fc0000383ffff */
[----:B------:R-:W-:-:S00]  /*0100*/  NOP ;  /* 0x0000000000007918 */ /* 0x000fc00000000000 */
[----:B------:R-:W-:-:S00]  /*0110*/  NOP ;  /* 0x0000000000007918 */ /* 0x000fc00000000000 */
[----:B------:R-:W-:-:S00]  /*0120*/  NOP ;  /* 0x0000000000007918 */ /* 0x000fc00000000000 */
[----:B------:R-:W-:-:S00]  /*0130*/  NOP ;  /* 0x0000000000007918 */ /* 0x000fc00000000000 */
[----:B------:R-:W-:-:S00]  /*0140*/  NOP ;  /* 0x0000000000007918 */ /* 0x000fc00000000000 */
[----:B------:R-:W-:-:S00]  /*0150*/  NOP ;  /* 0x0000000000007918 */ /* 0x000fc00000000000 */
[----:B------:R-:W-:-:S00]  /*0160*/  NOP ;  /* 0x0000000000007918 */ /* 0x000fc00000000000 */
[----:B------:R-:W-:-:S00]  /*0170*/  NOP ;  /* 0x0000000000007918 */ /* 0x000fc00000000000 */
.L_x_64:


//--------------------- .text._Z26dataRaceKernelDifferentSMsImEvPT_P17curandStateXORWOW --------------------------
	.section	.text._Z26dataRaceKernelDifferentSMsImEvPT_P17curandStateXORWOW,"ax",@progbits
	.align	128
        .global         _Z26dataRaceKernelDifferentSMsImEvPT_P17curandStateXORWOW
        .type           _Z26dataRaceKernelDifferentSMsImEvPT_P17curandStateXORWOW,@function
        .size           _Z26dataRaceKernelDifferentSMsImEvPT_P17curandStateXORWOW,(.L_x_65 - _Z26dataRaceKernelDifferentSMsImEvPT_P17curandStateXORWOW)
        .other          _Z26dataRaceKernelDifferentSMsImEvPT_P17curandStateXORWOW,@"STO_CUDA_ENTRY STV_DEFAULT"
_Z26dataRaceKernelDifferentSMsImEvPT_P17curandStateXORWOW:
.text._Z26dataRaceKernelDifferentSMsImEvPT_P17curandStateXORWOW:
        /* <DEDUP_REMOVED lines=12> */
[----:B------:R-:W-:Y:S02]  /*00c0*/  IMAD.U32 R2, RZ, RZ, UR4 ;  /* 0x00000004ff027e24 */ /* 0x000fe4000f8e00ff */
[----:B------:R-:W-:-:S05]  /*00d0*/  IMAD.MOV.U32 R3, RZ, RZ, RZ ;  /* 0x000000ffff037224 */ /* 0x000fca00078e00ff */
[----:B0-----:R-:W-:Y:S01]  /*00e0*/  STG.E.64 desc[UR6][R4.64], R2 ;  /* 0x0000000204007986 */ /* 0x001fe2000c101b06 */
[----:B------:R-:W-:Y:S05]  /*00f0*/  EXIT ;  /* 0x000000000000794d */ /* 0x000fea0003800000 */
.L_x_1:
        /* <DEDUP_REMOVED lines=16> */
.L_x_65:


//--------------------- .text._Z26dataRaceKernelDifferentSMsIjEvPT_P17curandStateXORWOW --------------------------
	.section	.text._Z26dataRaceKernelDifferentSMsIjEvPT_P17curandStateXORWOW,"ax",@progbits
	.align	128
        .global         _Z26dataRaceKernelDifferentSMsIjEvPT_P17curandStateXORWOW
        .type           _Z26dataRaceKernelDifferentSMsIjEvPT_P17curandStateXORWOW,@function
        .size           _Z26dataRaceKernelDifferentSMsIjEvPT_P17curandStateXORWOW,(.L_x_66 - _Z26dataRaceKernelDifferentSMsIjEvPT_P17curandStateXORWOW)
        .other          _Z26dataRaceKernelDifferentSMsIjEvPT_P17curandStateXORWOW,@"STO_CUDA_ENTRY STV_DEFAULT"
_Z26dataRaceKernelDifferentSMsIjEvPT_P17curandStateXORWOW:
.text._Z26dataRaceKernelDifferentSMsIjEvPT_P17curandStateXORWOW:
[----:B------:R-:W-:Y:S01]  /*0000*/  LDC R1, c[0x0][0x37c] ;  /* 0x0000df00ff017b82 */ /* 0x000fe20000000800 */
[----:B------:R-:W0:Y:S02]  /*0010*/  S2R R0, SR_TID.X ;  /* 0x0000000000007919 */ /* 0x000e240000002100 */
[----:B0-----:R-:W-:-:S13]  /*0020*/  ISETP.NE.AND P0, PT, R0, RZ, PT ;  /* 0x000000ff0000720c */ /* 0x001fda0003f05270 */
[----:B------:R-:W-:Y:S05]  /*0030*/  @P0 EXIT ;  /* 0x000000000000094d */ /* 0x000fea0003800000 */
[----:B------:R-:W0:Y:S01]  /*0040*/  S2R R5, SR_CTAID.X ;  /* 0x0000000000057919 */ /* 0x000e220000002500 */
[----:B------:R-:W1:Y:S02]  /*0050*/  LDCU UR4, c[0x0][0x370] ;  /* 0x00006e00ff0477ac */ /* 0x000e640008000800 */
[----:B-1----:R-:W-:Y:S01]  /*0060*/  UIADD3 UR4, UPT, UPT, UR4, -0x1, URZ ;  /* 0xffffffff04047890 */ /* 0x002fe2000fffe0ff */
[----:B0-----:R-:W-:-:S05]  /*0070*/  ISETP.NE.AND P1, PT, R5, RZ, PT ;  /* 0x000000ff0500720c */ /* 0x001fca0003f25270 */
[----:B------:R-:W-:-:S05]  /*0080*/  ISETP.NE.AND P0, PT, R5, UR4, PT ;  /* 0x0000000405007c0c */ /* 0x000fca000bf05270 */
[----:B------:R-:W0:Y:S08]  /*0090*/  LDCU.64 UR4, c[0x0][0x358] ;  /* 0x00006b00ff0477ac */ /* 0x000e300008000a00 */
[----:B0-----:R-:W-:Y:S05]  /*00a0*/  @P0 EXIT P1 ;  /* 0x000000000000094d */ /* 0x001fea0000800000 */
[----:B------:R-:W0:Y:S02]  /*00b0*/  LDC.64 R2, c[0x0][0x380] ;  /* 0x0000e000ff027b82 */ /* 0x000e240000000a00 */
[----:B0-----:R-:W-:Y:S01]  /*00c0*/  STG.E desc[UR4][R2.64], R5 ;  /* 0x0000000502007986 */ /* 0x001fe2000c101904 */
[----:B------:R-:W-:Y:S05]  /*00d0*/  EXIT ;  /* 0x000000000000794d */ /* 0x000fea0003800000 */
.L_x_2:
        /* <DEDUP_REMOVED lines=10> */
.L_x_66:


//--------------------- .text._Z26dataRaceKernelDifferentSMsItEvPT_P17curandStateXORWOW --------------------------
	.section	.text._Z26dataRaceKernelDifferentSMsItEvPT_P17curandStateXORWOW,"ax",@progbits
	.align	128
        .global         _Z26dataRaceKernelDifferentSMsItEvPT_P17curandStateXORWOW
        .type           _Z26dataRaceKernelDifferentSMsItEvPT_P17curandStateXORWOW,@function
        .size           _Z26dataRaceKernelDifferentSMsItEvPT_P17curandStateXORWOW,(.L_x_67 - _Z26dataRaceKernelDifferentSMsItEvPT_P17curandStateXORWOW)
        .other          _Z26dataRaceKernelDifferentSMsItEvPT_P17curandStateXORWOW,@"STO_CUDA_ENTRY STV_DEFAULT"
_Z26dataRaceKernelDifferentSMsItEvPT_P17curandStateXORWOW:
.text._Z26dataRaceKernelDifferentSMsItEvPT_P17curandStateXORWOW:
        /* <DEDUP_REMOVED lines=12> */
[----:B0-----:R-:W-:Y:S01]  /*00c0*/  STG.E.U16 desc[UR4][R2.64], R5 ;  /* 0x0000000502007986 */ /* 0x001fe2000c101504 */
[----:B------:R-:W-:Y:S05]  /*00d0*/  EXIT ;  /* 0x000000000000794d */ /* 0x000fea0003800000 */
.L_x_3:
        /* <DEDUP_REMOVED lines=10> */
.L_x_67:


//--------------------- .text._Z26dataRaceKernelDifferentSMsIhEvPT_P17curandStateXORWOW --------------------------
	.section	.text._Z26dataRaceKernelDifferentSMsIhEvPT_P17curandStateXORWOW,"ax",@progbits
	.align	128
        .global         _Z26dataRaceKernelDifferentSMsIhEvPT_P17curandStateXORWOW
        .type           _Z26dataRaceKernelDifferentSMsIhEvPT_P17curandStateXORWOW,@function
        .size           _Z26dataRaceKernelDifferentSMsIhEvPT_P17curandStateXORWOW,(.L_x_68 - _Z26dataRaceKernelDifferentSMsIhEvPT_P17curandStateXORWOW)
        .other          _Z26dataRaceKernelDifferentSMsIhEvPT_P17curandStateXORWOW,@"STO_CUDA_ENTRY STV_DEFAULT"
_Z26dataRaceKernelDifferentSMsIhEvPT_P17curandStateXORWOW:
.text._Z26dataRaceKernelDifferentSMsIhEvPT_P17curandStateXORWOW:
        /* <DEDUP_REMOVED lines=12> */
[----:B0-----:R-:W-:Y:S01]  /*00c0*/  STG.E.U8 desc[UR4][R2.64], R5 ;  /* 0x0000000502007986 */ /* 0x001fe2000c101104 */
[----:B------:R-:W-:Y:S05]  /*00d0*/  EXIT ;  /* 0x000000000000794d */ /* 0x000fea0003800000 */
.L_x_4:
        /* <DEDUP_REMOVED lines=10> */
.L_x_68:


//--------------------- .text._Z26dataRaceKernelDifferentSMsIlEvPT_P17curandStateXORWOW --------------------------
	.section	.text._Z26dataRaceKernelDifferentSMsIlEvPT_P17curandStateXORWOW,"ax",@progbits
	.align	128
        .global         _Z26dataRaceKernelDifferentSMsIlEvPT_P17curandStateXORWOW
        .type           _Z26dataRaceKernelDifferentSMsIlEvPT_P17curandStateXORWOW,@function
        .size           _Z26dataRaceKernelDifferentSMsIlEvPT_P17curandStateXORWOW,(.L_x_69 - _Z26dataRaceKernelDifferentSMsIlEvPT_P17curandStateXORWOW)
        .other          _Z26dataRaceKernelDifferentSMsIlEvPT_P17curandStateXORWOW,@"STO_CUDA_ENTRY STV_DEFAULT"
_Z26dataRaceKernelDifferentSMsIlEvPT_P17curandStateXORWOW:
.text._Z26dataRaceKernelDifferentSMsIlEvPT_P17curandStateXORWOW:
        /* <DEDUP_REMOVED lines=16> */
.L_x_5:
        /* <DEDUP_REMOVED lines=16> */
.L_x_69:


//--------------------- .text._Z26dataRaceKernelDifferentSMsIiEvPT_P17curandStateXORWOW --------------------------
	.section	.text._Z26dataRaceKernelDifferentSMsIiEvPT_P17curandStateXORWOW,"ax",@progbits
	.align	128
        .global         _Z26dataRaceKernelDifferentSMsIiEvPT_P17curandStateXORWOW
        .type           _Z26dataRaceKernelDifferentSMsIiEvPT_P17curandStateXORWOW,@function
        .size           _Z26dataRaceKernelDifferentSMsIiEvPT_P17curandStateXORWOW,(.L_x_70 - _Z26dataRaceKernelDifferentSMsIiEvPT_P17curandStateXORWOW)
        .other          _Z26dataRaceKernelDifferentSMsIiEvPT_P17curandStateXORWOW,@"STO_CUDA_ENTRY STV_DEFAULT"
_Z26dataRaceKernelDifferentSMsIiEvPT_P17curandStateXORWOW:
.text._Z26dataRaceKernelDifferentSMsIiEvPT_P17curandStateXORWOW:
        /* <DEDUP_REMOVED lines=14> */
.L_x_6:
        /* <DEDUP_REMOVED lines=10> */
.L_x_70:


//--------------------- .text._Z26dataRaceKernelDifferentSMsIsEvPT_P17curandStateXORWOW --------------------------
	.section	.text._Z26dataRaceKernelDifferentSMsIsEvPT_P17curandStateXORWOW,"ax",@progbits
	.align	128
        .global         _Z26dataRaceKernelDifferentSMsIsEvPT_P17curandStateXORWOW
        .type           _Z26dataRaceKernelDifferentSMsIsEvPT_P17curandStateXORWOW,@function
        .size           _Z26dataRaceKernelDifferentSMsIsEvPT_P17curandStateXORWOW,(.L_x_71 - _Z26dataRaceKernelDifferentSMsIsEvPT_P17curandStateXORWOW)
        .other          _Z26dataRaceKernelDifferentSMsIsEvPT_P17curandStateXORWOW,@"STO_CUDA_ENTRY STV_DEFAULT"
_Z26dataRaceKernelDifferentSMsIsEvPT_P17curandStateXORWOW:
.text._Z26dataRaceKernelDifferentSMsIsEvPT_P17curandStateXORWOW:
        /* <DEDUP_REMOVED lines=14> */
.L_x_7:
        /* <DEDUP_REMOVED lines=10> */
.L_x_71:


//--------------------- .text._Z26dataRaceKernelDifferentSMsIaEvPT_P17curandStateXORWOW --------------------------
	.section	.text._Z26dataRaceKernelDifferentSMsIaEvPT_P17curandStateXORWOW,"ax",@progbits
	.align	128
        .global         _Z26dataRaceKernelDifferentSMsIaEvPT_P17curandStateXORWOW
        .type           _Z26dataRaceKernelDifferentSMsIaEvPT_P17curandStateXORWOW,@function
        .size           _Z26dataRaceKernelDifferentSMsIaEvPT_P17curandStateXORWOW,(.L_x_72 - _Z26dataRaceKernelDifferentSMsIaEvPT_P17curandStateXORWOW)
        .other          _Z26dataRaceKernelDifferentSMsIaEvPT_P17curandStateXORWOW,@"STO_CUDA_ENTRY STV_DEFAULT"
_Z26dataRaceKernelDifferentSMsIaEvPT_P17curandStateXORWOW:
.text._Z26dataRaceKernelDifferentSMsIaEvPT_P17curandStateXORWOW:
        /* <DEDUP_REMOVED lines=14> */
.L_x_8:
        /* <DEDUP_REMOVED lines=10> */
.L_x_72:


//--------------------- .text._Z26dataRaceKernelDifferentSMsIdEvPT_P17curandStateXORWOW --------------------------
	.section	.text._Z26dataRaceKernelDifferentSMsIdEvPT_P17curandStateXORWOW,"ax",@progbits
	.align	128
        .global         _Z26dataRaceKernelDifferentSMsIdEvPT_P17curandStateXORWOW
        .type           _Z26dataRaceKernelDifferentSMsIdEvPT_P17curandStateXORWOW,@function
        .size           _Z26dataRaceKernelDifferentSMsIdEvPT_P17curandStateXORWOW,(.L_x_73 - _Z26dataRaceKernelDifferentSMsIdEvPT_P17curandStateXORWOW)
        .other          _Z26dataRaceKernelDifferentSMsIdEvPT_P17curandStateXORWOW,@"STO_CUDA_ENTRY STV_DEFAULT"
_Z26dataRaceKernelDifferentSMsIdEvPT_P17curandStateXORWOW:
.text._Z26dataRaceKernelDifferentSMsIdEvPT_P17curandStateXORWOW:
        /* <DEDUP_REMOVED lines=12> */
[----:B------:R-:W0:Y:S02]  /*00c0*/  I2F.F64.U32 R2, UR4 ;  /* 0x0000000400027d12 */ /* 0x000e240008201800 */
[----:B0-----:R-:W-:Y:S01]  /*00d0*/  STG.E.64 desc[UR6][R4.64], R2 ;  /* 0x0000000204007986 */ /* 0x001fe2000c101b06 */
[----:B------:R-:W-:Y:S05]  /*00e0*/  EXIT ;  /* 0x000000000000794d */ /* 0x000fea0003800000 */
.L_x_9:
        /* <DEDUP_REMOVED lines=9> */
.L_x_73:


//--------------------- .text._Z26dataRaceKernelDifferentSMsIfEvPT_P17curandStateXORWOW --------------------------
	.section	.text._Z26dataRaceKernelDifferentSMsIfEvPT_P17curandStateXORWOW,"ax",@progbits
	.align	128
        .global         _Z26dataRaceKernelDifferentSMsIfEvPT_P17curandStateXORWOW
        .type           _Z26dataRaceKernelDifferentSMsIfEvPT_P17curandStateXORWOW,@function
        .size           _Z26dataRaceKernelDifferentSMsIfEvPT_P17curandStateXORWOW,(.L_x_74 - _Z26dataRaceKernelDifferentSMsIfEvPT_P17curandStateXORWOW)
        .other          _Z26dataRaceKernelDifferentSMsIfEvPT_P17curandStateXORWOW,@"STO_CUDA_ENTRY STV_DEFAULT"
_Z26dataRaceKernelDifferentSMsIfEvPT_P17curandStateXORWOW:
.text._Z26dataRaceKernelDifferentSMsIfEvPT_P17curandStateXORWOW:
        /* <DEDUP_REMOVED lines=12> */
[----:B------:R-:W-:-:S05]  /*00c0*/  I2FP.F32.U32 R5, UR4 ;  /* 0x0000000400057c45 */ /* 0x000fca0008201000 */
[----:B0-----:R-:W-:Y:S01]  /*00d0*/  STG.E desc[UR6][R2.64], R5 ;  /* 0x0000000502007986 */ /* 0x001fe2000c101906 */
[----:B------:R-:W-:Y:S05]  /*00e0*/  EXIT ;  /* 0x000000000000794d */ /* 0x000fea0003800000 */
.L_x_10:
        /* <DEDUP_REMOVED lines=9> */
.L_x_74:


//--------------------- .text._Z36dataRaceKernelDifferentWarpSameBlockI6__halfEvPT_P17curandStateXORWOW --------------------------
	.section	.text._Z36dataRaceKernelDifferentWarpSameBlockI6__halfEvPT_P17curandStateXORWOW,"ax",@progbits
	.align	128
        .global         _Z36dataRaceKernelDifferentWarpSameBlockI6__halfEvPT_P17curandStateXORWOW
        .type           _Z36dataRaceKernelDifferentWarpSameBlockI6__halfEvPT_P17curandStateXORWOW,@function
        .size           _Z36dataRaceKernelDifferentWarpSameBlockI6__halfEvPT_P17curandStateXORWOW,(.L_x_75 - _Z36dataRaceKernelDifferentWarpSameBlockI6__halfEvPT_P17curandStateXORWOW)
        .other          _Z36dataRaceKernelDifferentWarpSameBlockI6__halfEvPT_P17curandStateXORWOW,@"STO_CUDA_ENTRY STV_DEFAULT"
_Z36dataRaceKernelDifferentWarpSameBlockI6__halfEvPT_P17curandStateXORWOW:
.text._Z36dataRaceKernelDifferentWarpSameBlockI6__halfEvPT_P17curandStateXORWOW:
[----:B------:R-:W-:Y:S01]  /*0000*/  LDC R1, c[0x0][0x37c] ;  /* 0x0000df00ff017b82 */ /* 0x000fe20000000800 */
[----:B------:R-:W0:Y:S01]  /*0010*/  S2R R5, SR_TID.X ;  /* 0x0000000000057919 */ /* 0x000e220000002100 */
[----:B------:R-:W1:Y:S01]  /*0020*/  LDCU.64 UR4, c[0x0][0x358] ;  /* 0x00006b00ff0477ac */ /* 0x000e620008000a00 */
[----:B------:R-:W-:Y:S01]  /*0030*/  BSSY.RECONVERGENT B0, `(.L_x_11) ;  /* 0x0000005000007945 */ /* 0x000fe20003800200 */
[----:B0-----:R-:W-:-:S13]  /*0040*/  ISETP.NE.AND P0, PT, R5, 0x3c, PT ;  /* 0x0000003c0500780c */ /* 0x001fda0003f05270 */
[----:B-1----:R-:W-:Y:S05]  /*0050*/  @!P0 BRA `(.L_x_12) ;  /* 0x0000000000088947 */ /* 0x002fea0003800000 */
[----:B------:R-:W-:-:S13]  /*0060*/  ISETP.NE.AND P0, PT, R5, 0x2, PT ;  /* 0x000000020500780c */ /* 0x000fda0003f05270 */
[----:B------:R-:W-:Y:S05]  /*0070*/  @P0 EXIT ;  /* 0x000000000000094d */ /* 0x000fea0003800000 */
.L_x_12:
[----:B------:R-:W-:Y:S05]  /*0080*/  BSYNC.RECONVERGENT B0 ;  /* 0x0000000000007941 */ /* 0x000fea0003800200 */
.L_x_11:
[----:B------:R-:W0:Y:S01]  /*0090*/  LDC.64 R2, c[0x0][0x380] ;  /* 0x0000e000ff027b82 */ /* 0x000e220000000a00 */
[----:B------:R-:W0:Y:S02]  /*00a0*/  I2F.F16 R5, R5 ;  /* 0x0000000500057306 */ /* 0x000e240000200c00 */
[----:B0-----:R-:W-:Y:S01]  /*00b0*/  STG.E.U16 desc[UR4][R2.64], R5 ;  /* 0x0000000502007986 */ /* 0x001fe2000c101504 */
[----:B------:R-:W-:Y:S05]  /*00c0*/  EXIT ;  /* 0x000000000000794d */ /* 0x000fea0003800000 */
.L_x_13:
        /* <DEDUP_REMOVED lines=11> */
.L_x_75:


//--------------------- .text._Z36dataRaceKernelDifferentWarpSameBlockImEvPT_P17curandStateXORWOW --------------------------
	.section	.text._Z36dataRaceKernelDifferentWarpSameBlockImEvPT_P17curandStateXORWOW,"ax",@progbits
	.align	128
        .global         _Z36dataRaceKernelDifferentWarpSameBlockImEvPT_P17curandStateXORWOW
        .type           _Z36dataRaceKernelDifferentWarpSameBlockImEvPT_P17curandStateXORWOW,@function
        .size           _Z36dataRaceKernelDifferentWarpSameBlockImEvPT_P17curandStateXORWOW,(.L_x_76 - _Z36dataRaceKernelDifferentWarpSameBlockImEvPT_P17curandStateXORWOW)
        .other          _Z36dataRaceKernelDifferentWarpSameBlockImEvPT_P17curandStateXORWOW,@"STO_CUDA_ENTRY STV_DEFAULT"
_Z36dataRaceKernelDifferentWarpSameBlockImEvPT_P17curandStateXORWOW:
.text._Z36dataRaceKernelDifferentWarpSameBlockImEvPT_P17curandStateXORWOW:
        /* <DEDUP_REMOVED lines=8> */
.L_x_15:
[----:B------:R-:W-:Y:S05]  /*0080*/  BSYNC.RECONVERGENT B0 ;  /* 0x0000000000007941 */ /* 0x000fea0003800200 */
.L_x_14:
[----:B------:R-:W0:Y:S01]  /*0090*/  LDC.64 R4, c[0x0][0x380] ;  /* 0x0000e000ff047b82 */ /* 0x000e220000000a00 */
[----:B------:R-:W-:-:S05]  /*00a0*/  IMAD.MOV.U32 R3, RZ, RZ, RZ ;  /* 0x000000ffff037224 */ /* 0x000fca00078e00ff */
[----:B0-----:R-:W-:Y:S01]  /*00b0*/  STG.E.64 desc[UR4][R4.64], R2 ;  /* 0x0000000204007986 */ /* 0x001fe2000c101b04 */
[----:B------:R-:W-:Y:S05]  /*00c0*/  EXIT ;  /* 0x000000000000794d */ /* 0x000fea0003800000 */
.L_x_16:
        /* <DEDUP_REMOVED lines=11> */
.L_x_76:


//--------------------- .text._Z36dataRaceKernelDifferentWarpSameBlockIjEvPT_P17curandStateXORWOW --------------------------
	.section	.text._Z36dataRaceKernelDifferentWarpSameBlockIjEvPT_P17curandStateXORWOW,"ax",@progbits
	.align	128
        .global         _Z36dataRaceKernelDifferentWarpSameBlockIjEvPT_P17curandStateXORWOW
        .type           _Z36dataRaceKernelDifferentWarpSameBlockIjEvPT_P17curandStateXORWOW,@function
        .size           _Z36dataRaceKernelDifferentWarpSameBlockIjEvPT_P17curandStateXORWOW,(.L_x_77 - _Z36dataRaceKernelDifferentWarpSameBlockIjEvPT_P17curandStateXORWOW)
        .other          _Z36dataRaceKernelDifferentWarpSameBlockIjEvPT_P17curandStateXORWOW,@"STO_CUDA_ENTRY STV_DEFAULT"
_Z36dataRaceKernelDifferentWarpSameBlockIjEvPT_P17curandStateXORWOW:
.text._Z36dataRaceKernelDifferentWarpSameBlockIjEvPT_P17curandStateXORWOW:
        /* <DEDUP_REMOVED lines=8> */
.L_x_18:
[----:B------:R-:W-:Y:S05]  /*0080*/  BSYNC.RECONVERGENT B0 ;  /* 0x0000000000007941 */ /* 0x000fea0003800200 */
.L_x_17:
[----:B------:R-:W0:Y:S02]  /*0090*/  LDC.64 R2, c[0x0][0x380] ;  /* 0x0000e000ff027b82 */ /* 0x000e240000000a00 */
[----:B0-----:R-:W-:Y:S01]  /*00a0*/  STG.E desc[UR4][R2.64], R5 ;  /* 0x0000000502007986 */ /* 0x001fe2000c101904 */
[----:B------:R-:W-:Y:S05]  /*00b0*/  EXIT ;  /* 0x000000000000794d */ /* 0x000fea0003800000 */
.L_x_19:
        /* <DEDUP_REMOVED lines=12> */
.L_x_77:


//--------------------- .text._Z36dataRaceKernelDifferentWarpSameBlockItEvPT_P17curandStateXORWOW --------------------------
	.section	.text._Z36dataRaceKernelDifferentWarpSameBlockItEvPT_P17curandStateXORWOW,"ax",@progbits
	.align	128
        .global         _Z36dataRaceKernelDifferentWarpSameBlockItEvPT_P17curandStateXORWOW
        .type           _Z36dataRaceKernelDifferentWarpSameBlockItEvPT_P17curandStateXORWOW,@function
        .size           _Z36dataRaceKernelDifferentWarpSameBlockItEvPT_P17curandStateXORWOW,(.L_x_78 - _Z36dataRaceKernelDifferentWarpSameBlockItEvPT_P17curandStateXORWOW)
        .other          _Z36dataRaceKernelDifferentWarpSameBlockItEvPT_P17curandStateXORWOW,@"STO_CUDA_ENTRY STV_DEFAULT"
_Z36dataRaceKernelDifferentWarpSameBlockItEvPT_P17curandStateXORWOW:
.text._Z36dataRaceKernelDifferentWarpSameBlockItEvPT_P17curandStateXORWOW:
        /* <DEDUP_REMOVED lines=8> */
.L_x_21:
[----:B------:R-:W-:Y:S05]  /*0080*/  BSYNC.RECONVERGENT B0 ;  /* 0x0000000000007941 */ /* 0x000fea0003800200 */
.L_x_20:
[----:B------:R-:W0:Y:S02]  /*0090*/  LDC.64 R2, c[0x0][0x380] ;  /* 0x0000e000ff027b82 */ /* 0x000e240000000a00 */
[----:B0-----:R-:W-:Y:S01]  /*00a0*/  STG.E.U16 desc[UR4][R2.64], R5 ;  /* 0x0000000502007986 */ /* 0x001fe2000c101504 */
[----:B------:R-:W-:Y:S05]  /*00b0*/  EXIT ;  /* 0x000000000000794d */ /* 0x000fea0003800000 */
.L_x_22:
        /* <DEDUP_REMOVED lines=12> */
.L_x_78:


//--------------------- .text._Z36dataRaceKernelDifferentWarpSameBlockIhEvPT_P17curandStateXORWOW --------------------------
	.section	.text._Z36dataRaceKernelDifferentWarpSameBlockIhEvPT_P17curandStateXORWOW,"ax",@progbits
	.align	128
        .global         _Z36dataRaceKernelDifferentWarpSameBlockIhEvPT_P17curandStateXORWOW
        .type           _Z36dataRaceKernelDifferentWarpSameBlockIhEvPT_P17curandStateXORWOW,@function
        .size           _Z36dataRaceKernelDifferentWarpSameBlockIhEvPT_P17curandStateXORWOW,(.L_x_79 - _Z36dataRaceKernelDifferentWarpSameBlockIhEvPT_P17curandStateXORWOW)
        .other          _Z36dataRaceKernelDifferentWarpSameBlockIhEvPT_P17curandStateXORWOW,@"STO_CUDA_ENTRY STV_DEFAULT"
_Z36dataRaceKernelDifferentWarpSameBlockIhEvPT_P17curandStateXORWOW:
.text._Z36dataRaceKernelDifferentWarpSameBlockIhEvPT_P17curandStateXORWOW:
        /* <DEDUP_REMOVED lines=8> */
.L_x_24:
[----:B------:R-:W-:Y:S05]  /*0080*/  BSYNC.RECONVERGENT B0 ;  /* 0x0000000000007941 */ /* 0x000fea0003800200 */
.L_x_23:
[----:B------:R-:W0:Y:S02]  /*0090*/  LDC.64 R2, c[0x0][0x380] ;  /* 0x0000e000ff027b82 */ /* 0x000e240000000a00 */
[----:B0-----:R-:W-:Y:S01]  /*00a0*/  STG.E.U8 desc[UR4][R2.64], R5 ;  /* 0x0000000502007986 */ /* 0x001fe2000c101104 */
[----:B------:R-:W-:Y:S05]  /*00b0*/  EXIT ;  /* 0x000000000000794d */ /* 0x000fea0003800000 */
.L_x_25:
        /* <DEDUP_REMOVED lines=12> */
.L_x_79:


//--------------------- .text._Z36dataRaceKernelDifferentWarpSameBlockIlEvPT_P17curandStateXORWOW --------------------------
	.section	.text._Z36dataRaceKernelDifferentWarpSameBlockIlEvPT_P17curandStateXORWOW,"ax",@progbits
	.align	128
        .global         _Z36dataRaceKernelDifferentWarpSameBlockIlEvPT_P17curandStateXORWOW
        .type           _Z36dataRaceKernelDifferentWarpSameBlockIlEvPT_P17curandStateXORWOW,@function
        .size           _Z36dataRaceKernelDifferentWarpSameBlockIlEvPT_P17curandStateXORWOW,(.L_x_80 - _Z36dataRaceKernelDifferentWarpSameBlockIlEvPT_P17curandStateXORWOW)
        .other          _Z36dataRaceKernelDifferentWarpSameBlockIlEvPT_P17curandStateXORWOW,@"STO_CUDA_ENTRY STV_DEFAULT"
_Z36dataRaceKernelDifferentWarpSameBlockIlEvPT_P17curandStateXORWOW:
.text._Z36dataRaceKernelDifferentWarpSameBlockIlEvPT_P17curandStateXORWOW:
        /* <DEDUP_REMOVED lines=8> */
.L_x_27:
[----:B------:R-:W-:Y:S05]  /*0080*/  BSYNC.RECONVERGENT B0 ;  /* 0x0000000000007941 */ /* 0x000fea0003800200 */
.L_x_26:
[----:B------:R-:W0:Y:S01]  /*0090*/  LDC.64 R4, c[0x0][0x380] ;  /* 0x0000e000ff047b82 */ /* 0x000e220000000a00 */
[----:B------:R-:W-:-:S05]  /*00a0*/  IMAD.MOV.U32 R3, RZ, RZ, RZ ;  /* 0x000000ffff037224 */ /* 0x000fca00078e00ff */
[----:B0-----:R-:W-:Y:S01]  /*00b0*/  STG.E.64 desc[UR4][R4.64], R2 ;  /* 0x0000000204007986 */ /* 0x001fe2000c101b04 */
[----:B------:R-:W-:Y:S05]  /*00c0*/  EXIT ;  /* 0x000000000000794d */ /* 0x000fea0003800000 */
.L_x_28:
        /* <DEDUP_REMOVED lines=11> */
.L_x_80:


//--------------------- .text._Z36dataRaceKernelDifferentWarpSameBlockIiEvPT_P17curandStateXORWOW --------------------------
	.section	.text._Z36dataRaceKernelDifferentWarpSameBlockIiEvPT_P17curandStateXORWOW,"ax",@progbits
	.align	128
        .global         _Z36dataRaceKernelDifferentWarpSameBlockIiEvPT_P17curandStateXORWOW
        .type           _Z36dataRaceKernelDifferentWarpSameBlockIiEvPT_P17curandStateXORWOW,@function
        .size           _Z36dataRaceKernelDifferentWarpSameBlockIiEvPT_P17curandStateXORWOW,(.L_x_81 - _Z36dataRaceKernelDifferentWarpSameBlockIiEvPT_P17curandStateXORWOW)
        .other          _Z36dataRaceKernelDifferentWarpSameBlockIiEvPT_P17curandStateXORWOW,@"STO_CUDA_ENTRY STV_DEFAULT"
_Z36dataRaceKernelDifferentWarpSameBlockIiEvPT_P17curandStateXORWOW:
.text._Z36dataRaceKernelDifferentWarpSameBlockIiEvPT_P17curandStateXORWOW:
        /* <DEDUP_REMOVED lines=8> */
.L_x_30:
[----:B------:R-:W-:Y:S05]  /*0080*/  BSYNC.RECONVERGENT B0 ;  /* 0x0000000000007941 */ /* 0x000fea0003800200 */
.L_x_29:
[----:B------:R-:W0:Y:S02]  /*0090*/  LDC.64 R2, c[0x0][0x380] ;  /* 0x0000e000ff027b82 */ /* 0x000e240000000a00 */
[----:B0-----:R-:W-:Y:S01]  /*00a0*/  STG.E desc[UR4][R2.64], R5 ;  /* 0x0000000502007986 */ /* 0x001fe2000c101904 */
[----:B------:R-:W-:Y:S05]  /*00b0*/  EXIT ;  /* 0x000000000000794d */ /* 0x000fea0003800000 */
.L_x_31:
        /* <DEDUP_REMOVED lines=12> */
.L_x_81:


//--------------------- .text._Z36dataRaceKernelDifferentWarpSameBlockIsEvPT_P17curandStateXORWOW --------------------------
	.section	.text._Z36dataRaceKernelDifferentWarpSameBlockIsEvPT_P17curandStateXORWOW,"ax",@progbits
	.align	128
        .global         _Z36dataRaceKernelDifferentWarpSameBlockIsEvPT_P17curandStateXORWOW
        .type           _Z36dataRaceKernelDifferentWarpSameBlockIsEvPT_P17curandStateXORWOW,@function
        .size           _Z36dataRaceKernelDifferentWarpSameBlockIsEvPT_P17curandStateXORWOW,(.L_x_82 - _Z36dataRaceKernelDifferentWarpSameBlockIsEvPT_P17curandStateXORWOW)
        .other          _Z36dataRaceKernelDifferentWarpSameBlockIsEvPT_P17curandStateXORWOW,@"STO_CUDA_ENTRY STV_DEFAULT"
_Z36dataRaceKernelDifferentWarpSameBlockIsEvPT_P17curandStateXORWOW:
.text._Z36dataRaceKernelDifferentWarpSameBlockIsEvPT_P17curandStateXORWOW:
        /* <DEDUP_REMOVED lines=8> */
.L_x_33:
[----:B------:R-:W-:Y:S05]  /*0080*/  BSYNC.RECONVERGENT B0 ;  /* 0x0000000000007941 */ /* 0x000fea0003800200 */
.L_x_32:
[----:B------:R-:W0:Y:S02]  /*0090*/  LDC.64 R2, c[0x0][0x380] ;  /* 0x0000e000ff027b82 */ /* 0x000e240000000a00 */
[----:B0-----:R-:W-:Y:S01]  /*00a0*/  STG.E.U16 desc[UR4][R2.64], R5 ;  /* 0x0000000502007986 */ /* 0x001fe2000c101504 */
[----:B------:R-:W-:Y:S05]  /*00b0*/  EXIT ;  /* 0x000000000000794d */ /* 0x000fea0003800000 */
.L_x_34:
        /* <DEDUP_REMOVED lines=12> */
.L_x_82:


//--------------------- .text._Z36dataRaceKernelDifferentWarpSameBlockIaEvPT_P17curandStateXORWOW --------------------------
	.section	.text._Z36dataRaceKernelDifferentWarpSameBlockIaEvPT_P17curandStateXORWOW,"ax",@progbits
	.align	128
        .global         _Z36dataRaceKernelDifferentWarpSameBlockIaEvPT_P17curandStateXORWOW
        .type           _Z36dataRaceKernelDifferentWarpSameBlockIaEvPT_P17curandStateXORWOW,@function
        .size           _Z36dataRaceKernelDifferentWarpSameBlockIaEvPT_P17curandStateXORWOW,(.L_x_83 - _Z36dataRaceKernelDifferentWarpSameBlockIaEvPT_P17curandStateXORWOW)
        .other          _Z36dataRaceKernelDifferentWarpSameBlockIaEvPT_P17curandStateXORWOW,@"STO_CUDA_ENTRY STV_DEFAULT"
_Z36dataRaceKernelDifferentWarpSameBlockIaEvPT_P17curandStateXORWOW:
.text._Z36dataRaceKernelDifferentWarpSameBlockIaEvPT_P17curandStateXORWOW:
        /* <DEDUP_REMOVED lines=8> */
.L_x_36:
[----:B------:R-:W-:Y:S05]  /*0080*/  BSYNC.RECONVERGENT B0 ;  /* 0x0000000000007941 */ /* 0x000fea0003800200 */
.L_x_35:
[----:B------:R-:W0:Y:S02]  /*0090*/  LDC.64 R2, c[0x0][0x380] ;  /* 0x0000e000ff027b82 */ /* 0x000e240000000a00 */
[----:B0-----:R-:W-:Y:S01]  /*00a0*/  STG.E.U8 desc[UR4][R2.64], R5 ;  /* 0x0000000502007986 */ /* 0x001fe2000c101104 */
[----:B------:R-:W-:Y:S05]  /*00b0*/  EXIT ;  /* 0x000000000000794d */ /* 0x000fea0003800000 */
.L_x_37:
        /* <DEDUP_REMOVED lines=12> */
.L_x_83:


//--------------------- .text._Z36dataRaceKernelDifferentWarpSameBlockIdEvPT_P17curandStateXORWOW --------------------------
	.section	.text._Z36dataRaceKernelDifferentWarpSameBlockIdEvPT_P17curandStateXORWOW,"ax",@progbits
	.align	128
        .global         _Z36dataRaceKernelDifferentWarpSameBlockIdEvPT_P17curandStateXORWOW
        .type           _Z36dataRaceKernelDifferentWarpSameBlockIdEvPT_P17curandStateXORWOW,@function
        .size           _Z36dataRaceKernelDifferentWarpSameBlockIdEvPT_P17curandStateXORWOW,(.L_x_84 - _Z36dataRaceKernelDifferentWarpSameBlockIdEvPT_P17curandStateXORWOW)
        .other          _Z36dataRaceKernelDifferentWarpSameBlockIdEvPT_P17curandStateXORWOW,@"STO_CUDA_ENTRY STV_DEFAULT"
_Z36dataRaceKernelDifferentWarpSameBlockIdEvPT_P17curandStateXORWOW:
.text._Z36dataRaceKernelDifferentWarpSameBlockIdEvPT_P17curandStateXORWOW:
        /* <DEDUP_REMOVED lines=8> */
.L_x_39:
[----:B------:R-:W-:Y:S05]  /*0080*/  BSYNC.RECONVERGENT B0 ;  /* 0x0000000000007941 */ /* 0x000fea0003800200 */
.L_x_38:
[----:B------:R-:W0:Y:S01]  /*0090*/  LDC.64 R4, c[0x0][0x380] ;  /* 0x0000e000ff047b82 */ /* 0x000e220000000a00 */
[----:B------:R-:W0:Y:S02]  /*00a0*/  I2F.F64.U32 R2, R2 ;  /* 0x0000000200027312 */ /* 0x000e240000201800 */
[----:B0-----:R-:W-:Y:S01]  /*00b0*/  STG.E.64 desc[UR4][R4.64], R2 ;  /* 0x0000000204007986 */ /* 0x001fe2000c101b04 */
[----:B------:R-:W-:Y:S05]  /*00c0*/  EXIT ;  /* 0x000000000000794d */ /* 0x000fea0003800000 */
.L_x_40:
        /* <DEDUP_REMOVED lines=11> */
.L_x_84:


//--------------------- .text._Z36dataRaceKernelDifferentWarpSameBlockIfEvPT_P17curandStateXORWOW --------------------------
	.section	.text._Z36dataRaceKernelDifferentWarpSameBlockIfEvPT_P17curandStateXORWOW,"ax",@progbits
	.align	128
        .global         _Z36dataRaceKernelDifferentWarpSameBlockIfEvPT_P17curandStateXORWOW
        .type           _Z36dataRaceKernelDifferentWarpSameBlockIfEvPT_P17curandStateXORWOW,@function
        .size           _Z36dataRaceKernelDifferentWarpSameBlockIfEvPT_P17curandStateXORWOW,(.L_x_85 - _Z36dataRaceKernelDifferentWarpSameBlockIfEvPT_P17curandStateXORWOW)
        .other          _Z36dataRaceKernelDifferentWarpSameBlockIfEvPT_P17curandStateXORWOW,@"STO_CUDA_ENTRY STV_DEFAULT"
_Z36dataRaceKernelDifferentWarpSameBlockIfEvPT_P17curandStateXORWOW:
.text._Z36dataRaceKernelDifferentWarpSameBlockIfEvPT_P17curandStateXORWOW:
        /* <DEDUP_REMOVED lines=8> */
.L_x_42:
[----:B------:R-:W-:Y:S05]  /*0080*/  BSYNC.RECONVERGENT B0 ;  /* 0x0000000000007941 */ /* 0x000fea0003800200 */
.L_x_41:
[----:B------:R-:W0:Y:S01]  /*0090*/  LDC.64 R2, c[0x0][0x380] ;  /* 0x0000e000ff027b82 */ /* 0x000e220000000a00 */
[----:B------:R-:W-:-:S05]  /*00a0*/  I2FP.F32.U32 R5, R5 ;  /* 0x0000000500057245 */ /* 0x000fca0000201000 */
[----:B0-----:R-:W-:Y:S01]  /*00b0*/  STG.E desc[UR4][R2.64], R5 ;  /* 0x0000000502007986 */ /* 0x001fe2000c101904 */
[----:B------:R-:W-:Y:S05]  /*00c0*/  EXIT ;  /* 0x000000000000794d */ /* 0x000fea0003800000 */
.L_x_43:
        /* <DEDUP_REMOVED lines=11> */
.L_x_85:


//--------------------- .text._Z22dataRaceKernelSameWarpI6__halfEvPT_P17curandStateXORWOW --------------------------
	.section	.text._Z22dataRaceKernelSameWarpI6__halfEvPT_P17curandStateXORWOW,"ax",@progbits
	.align	128
        .global         _Z22dataRaceKernelSameWarpI6__halfEvPT_P17curandStateXORWOW
        .type           _Z22dataRaceKernelSameWarpI6__halfEvPT_P17curandStateXORWOW,@function
        .size           _Z22dataRaceKernelSameWarpI6__halfEvPT_P17curandStateXORWOW,(.L_x_86 - _Z22dataRaceKernelSameWarpI6__halfEvPT_P17curandStateXORWOW)
        .other          _Z22dataRaceKernelSameWarpI6__halfEvPT_P17curandStateXORWOW,@"STO_CUDA_ENTRY STV_DEFAULT"
_Z22dataRaceKernelSameWarpI6__halfEvPT_P17curandStateXORWOW:
.text._Z22dataRaceKernelSameWarpI6__halfEvPT_P17curandStateXORWOW:
[----:B------:R-:W-:Y:S01]  /*0000*/  LDC R1, c[0x0][0x37c] ;  /* 0x0000df00ff017b82 */ /* 0x000fe20000000800 */
[----:B------:R-:W0:Y:S02]  /*0010*/  S2R R5, SR_TID.X ;  /* 0x0000000000057919 */ /* 0x000e240000002100 */
[----:B0-----:R-:W-:-:S04]  /*0020*/  IADD3 R0, PT, PT, R5, -0x1, RZ ;  /* 0xffffffff05007810 */ /* 0x001fc80007ffe0ff */
[----:B------:R-:W-:-:S13]  /*0030*/  ISETP.GT.U32.AND P0, PT, R0, 0x1, PT ;  /* 0x000000010000780c */ /* 0x000fda0003f04070 */
[----:B------:R-:W-:Y:S05]  /*0040*/  @P0 EXIT ;  /* 0x000000000000094d */ /* 0x000fea0003800000 */
[----:B------:R-:W0:Y:S01]  /*0050*/  LDC.64 R2, c[0x0][0x380] ;  /* 0x0000e000ff027b82 */ /* 0x000e220000000a00 */
[----:B------:R-:W0:Y:S01]  /*0060*/  LDCU.64 UR4, c[0x0][0x358] ;  /* 0x00006b00ff0477ac */ /* 0x000e220008000a00 */
[----:B------:R-:W0:Y:S02]  /*0070*/  I2F.F16 R5, R5 ;  /* 0x0000000500057306 */ /* 0x000e240000200c00 */
[----:B0-----:R-:W-:Y:S01]  /*0080*/  STG.E.U16 desc[UR4][R2.64], R5 ;  /* 0x0000000502007986 */ /* 0x001fe2000c101504 */
[----:B------:R-:W-:Y:S05]  /*0090*/  EXIT ;  /* 0x000000000000794d */ /* 0x000fea0003800000 */
.L_x_44:
        /* <DEDUP_REMOVED lines=14> */
.L_x_86:


//--------------------- .text._Z22dataRaceKernelSameWarpImEvPT_P17curandStateXORWOW --------------------------
	.section	.text._Z22dataRaceKernelSameWarpImEvPT_P17curandStateXORWOW,"ax",@progbits
	.align	128
        .global         _Z22dataRaceKernelSameWarpImEvPT_P17curandStateXORWOW
        .type           _Z22dataRaceKernelSameWarpImEvPT_P17curandStateXORWOW,@function
        .size           _Z22dataRaceKernelSameWarpImEvPT_P17curandStateXORWOW,(.L_x_87 - _Z22dataRaceKernelSameWarpImEvPT_P17curandStateXORWOW)
        .other          _Z22dataRaceKernelSameWarpImEvPT_P17curandStateXORWOW,@"STO_CUDA_ENTRY STV_DEFAULT"
_Z22dataRaceKernelSameWarpImEvPT_P17curandStateXORWOW:
.text._Z22dataRaceKernelSameWarpImEvPT_P17curandStateXORWOW:
[----:B------:R-:W-:Y:S01]  /*0000*/  LDC R1, c[0x0][0x37c] ;  /* 0x0000df00ff017b82 */ /* 0x000fe20000000800 */
[----:B------:R-:W0:Y:S02]  /*0010*/  S2R R2, SR_TID.X ;  /* 0x0000000000027919 */ /* 0x000e240000002100 */
[----:B0-----:R-:W-:-:S05]  /*0020*/  VIADD R0, R2, 0xffffffff ;  /* 0xffffffff02007836 */ /* 0x001fca0000000000 */
[----:B------:R-:W-:-:S13]  /*0030*/  ISETP.GT.U32.AND P0, PT, R0, 0x1, PT ;  /* 0x000000010000780c */ /* 0x000fda0003f04070 */
[----:B------:R-:W-:Y:S05]  /*0040*/  @P0 EXIT ;  /* 0x000000000000094d */ /* 0x000fea0003800000 */
[----:B------:R-:W0:Y:S01]  /*0050*/  LDC.64 R4, c[0x0][0x380] ;  /* 0x0000e000ff047b82 */ /* 0x000e220000000a00 */
[----:B------:R-:W0:Y:S01]  /*0060*/  LDCU.64 UR4, c[0x0][0x358] ;  /* 0x00006b00ff0477ac */ /* 0x000e220008000a00 */
[----:B------:R-:W-:-:S05]  /*0070*/  HFMA2 R3, -RZ, RZ, 0, 0 ;  /* 0x00000000ff037431 */ /* 0x000fca00000001ff */
[----:B0-----:R-:W-:Y:S01]  /*0080*/  STG.E.64 desc[UR4][R4.64], R2 ;  /* 0x0000000204007986 */ /* 0x001fe2000c101b04 */
[----:B------:R-:W-:Y:S05]  /*0090*/  EXIT ;  /* 0x000000000000794d */ /* 0x000fea0003800000 */
.L_x_45:
        /* <DEDUP_REMOVED lines=14> */
.L_x_87:


//--------------------- .text._Z22dataRaceKernelSameWarpIjEvPT_P17curandStateXORWOW --------------------------
	.section	.text._Z22dataRaceKernelSameWarpIjEvPT_P17curandStateXORWOW,"ax",@progbits
	.align	128
        .global         _Z22dataRaceKernelSameWarpIjEvPT_P17curandStateXORWOW
        .type           _Z22dataRaceKernelSameWarpIjEvPT_P17curandStateXORWOW,@function
        .size           _Z22dataRaceKernelSameWarpIjEvPT_P17curandStateXORWOW,(.L_x_88 - _Z22dataRaceKernelSameWarpIjEvPT_P17curandStateXORWOW)
        .other          _Z22dataRaceKernelSameWarpIjEvPT_P17curandStateXORWOW,@"STO_CUDA_ENTRY STV_DEFAULT"
_Z22dataRaceKernelSameWarpIjEvPT_P17curandStateXORWOW:
.text._Z22dataRaceKernelSameWarpIjEvPT_P17curandStateXORWOW:
[----:B------:R-:W-:Y:S01]  /*0000*/  LDC R1, c[0x0][0x37c] ;  /* 0x0000df00ff017b82 */ /* 0x000fe20000000800 */
[----:B------:R-:W0:Y:S02]  /*0010*/  S2R R5, SR_TID.X ;  /* 0x0000000000057919 */ /* 0x000e240000002100 */
[----:B0-----:R-:W-:-:S04]  /*0020*/  IADD3 R0, PT, PT, R5, -0x1, RZ ;  /* 0xffffffff05007810 */ /* 0x001fc80007ffe0ff */
[----:B------:R-:W-:-:S13]  /*0030*/  ISETP.GT.U32.AND P0, PT, R0, 0x1, PT ;  /* 0x000000010000780c */ /* 0x000fda0003f04070 */
[----:B------:R-:W-:Y:S05]  /*0040*/  @P0 EXIT ;  /* 0x000000000000094d */ /* 0x000fea0003800000 */
[----:B------:R-:W0:Y:S01]  /*0050*/  LDC.64 R2, c[0x0][0x380] ;  /* 0x0000e000ff027b82 */ /* 0x000e220000000a00 */
[----:B------:R-:W0:Y:S02]  /*0060*/  LDCU.64 UR4, c[0x0][0x358] ;  /* 0x00006b00ff0477ac */ /* 0x000e240008000a00 */
[----:B0-----:R-:W-:Y:S01]  /*0070*/  STG.E desc[UR4][R2.64], R5 ;  /* 0x0000000502007986 */ /* 0x001fe2000c101904 */
[----:B------:R-:W-:Y:S05]  /*0080*/  EXIT ;  /* 0x000000000000794d */ /* 0x000fea0003800000 */
.L_x_46:
        /* <DEDUP_REMOVED lines=15> */
.L_x_88:


//--------------------- .text._Z22dataRaceKernelSameWarpItEvPT_P17curandStateXORWOW --------------------------
	.section	.text._Z22dataRaceKernelSameWarpItEvPT_P17curandStateXORWOW,"ax",@progbits
	.align	128
        .global         _Z22dataRaceKernelSameWarpItEvPT_P17curandStateXORWOW
        .type           _Z22dataRaceKernelSameWarpItEvPT_P17curandStateXORWOW,@function
        .size           _Z22dataRaceKernelSameWarpItEvPT_P17curandStateXORWOW,(.L_x_89 - _Z22dataRaceKernelSameWarpItEvPT_P17curandStateXORWOW)
        .other          _Z22dataRaceKernelSameWarpItEvPT_P17curandStateXORWOW,@"STO_CUDA_ENTRY STV_DEFAULT"
_Z22dataRaceKernelSameWarpItEvPT_P17curandStateXORWOW:
.text._Z22dataRaceKernelSameWarpItEvPT_P17curandStateXORWOW:
[----:B------:R-:W-:Y:S01]  /*0000*/  LDC R1, c[0x0][0x37c] ;  /* 0x0000df00ff017b82 */ /* 0x000fe20000000800 */
[----:B------:R-:W0:Y:S02]  /*0010*/  S2R R5, SR_TID.X ;  /* 0x0000000000057919 */ /* 0x000e240000002100 */
[----:B0-----:R-:W-:-:S04]  /*0020*/  IADD3 R0, PT, PT, R5, -0x1, RZ ;  /* 0xffffffff05007810 */ /* 0x001fc80007ffe0ff */
[----:B------:R-:W-:-:S13]  /*0030*/  ISETP.GT.U32.AND P0, PT, R0, 0x1, PT ;  /* 0x000000010000780c */ /* 0x000fda0003f04070 */
[----:B------:R-:W-:Y:S05]  /*0040*/  @P0 EXIT ;  /* 0x000000000000094d */ /* 0x000fea0003800000 */
[----:B------:R-:W0:Y:S01]  /*0050*/  LDC.64 R2, c[0x0][0x380] ;  /* 0x0000e000ff027b82 */ /* 0x000e220000000a00 */
[----:B------:R-:W0:Y:S02]  /*0060*/  LDCU.64 UR4, c[0x0][0x358] ;  /* 0x00006b00ff0477ac */ /* 0x000e240008000a00 */
[----:B0-----:R-:W-:Y:S01]  /*0070*/  STG.E.U16 desc[UR4][R2.64], R5 ;  /* 0x0000000502007986 */ /* 0x001fe2000c101504 */
[----:B------:R-:W-:Y:S05]  /*0080*/  EXIT ;  /* 0x000000000000794d */ /* 0x000fea0003800000 */
.L_x_47:
        /* <DEDUP_REMOVED lines=15> */
.L_x_89:


//--------------------- .text._Z22dataRaceKernelSameWarpIhEvPT_P17curandStateXORWOW --------------------------
	.section	.text._Z22dataRaceKernelSameWarpIhEvPT_P17curandStateXORWOW,"ax",@progbits
	.align	128
        .global         _Z22dataRaceKernelSameWarpIhEvPT_P17curandStateXORWOW
        .type           _Z22dataRaceKernelSameWarpIhEvPT_P17curandStateXORWOW,@function
        .size           _Z22dataRaceKernelSameWarpIhEvPT_P17curandStateXORWOW,(.L_x_90 - _Z22dataRaceKernelSameWarpIhEvPT_P17curandStateXORWOW)
        .other          _Z22dataRaceKernelSameWarpIhEvPT_P17curandStateXORWOW,@"STO_CUDA_ENTRY STV_DEFAULT"
_Z22dataRaceKernelSameWarpIhEvPT_P17curandStateXORWOW:
.text._Z22dataRaceKernelSameWarpIhEvPT_P17curandStateXORWOW:
[----:B------:R-:W-:Y:S01]  /*0000*/  LDC R1, c[0x0][0x37c] ;  /* 0x0000df00ff017b82 */ /* 0x000fe20000000800 */
[----:B------:R-:W0:Y:S02]  /*0010*/  S2R R5, SR_TID.X ;  /* 0x0000000000057919 */ /* 0x000e240000002100 */
[----:B0-----:R-:W-:-:S04]  /*0020*/  IADD3 R0, PT, PT, R5, -0x1, RZ ;  /* 0xffffffff05007810 */ /* 0x001fc80007ffe0ff */
[----:B------:R-:W-:-:S13]  /*0030*/  ISETP.GT.U32.AND P0, PT, R0, 0x1, PT ;  /* 0x000000010000780c */ /* 0x000fda0003f04070 */
[----:B------:R-:W-:Y:S05]  /*0040*/  @P0 EXIT ;  /* 0x000000000000094d */ /* 0x000fea0003800000 */
[----:B------:R-:W0:Y:S01]  /*0050*/  LDC.64 R2, c[0x0][0x380] ;  /* 0x0000e000ff027b82 */ /* 0x000e220000000a00 */
[----:B------:R-:W0:Y:S02]  /*0060*/  LDCU.64 UR4, c[0x0][0x358] ;  /* 0x00006b00ff0477ac */ /* 0x000e240008000a00 */
[----:B0-----:R-:W-:Y:S01]  /*0070*/  STG.E.U8 desc[UR4][R2.64], R5 ;  /* 0x0000000502007986 */ /* 0x001fe2000c101104 */
[----:B------:R-:W-:Y:S05]  /*0080*/  EXIT ;  /* 0x000000000000794d */ /* 0x000fea0003800000 */
.L_x_48:
        /* <DEDUP_REMOVED lines=15> */
.L_x_90:


//--------------------- .text._Z22dataRaceKernelSameWarpIlEvPT_P17curandStateXORWOW --------------------------
	.section	.text._Z22dataRaceKernelSameWarpIlEvPT_P17curandStateXORWOW,"ax",@progbits
	.align	128
        .global         _Z22dataRaceKernelSameWarpIlEvPT_P17curandStateXORWOW
        .type           _Z22dataRaceKernelSameWarpIlEvPT_P17curandStateXORWOW,@function
        .size           _Z22dataRaceKernelSameWarpIlEvPT_P17curandStateXORWOW,(.L_x_91 - _Z22dataRaceKernelSameWarpIlEvPT_P17curandStateXORWOW)
        .other          _Z22dataRaceKernelSameWarpIlEvPT_P17curandStateXORWOW,@"STO_CUDA_ENTRY STV_DEFAULT"
_Z22dataRaceKernelSameWarpIlEvPT_P17curandStateXORWOW:
.text._Z22dataRaceKernelSameWarpIlEvPT_P17curandStateXORWOW:
        /* <DEDUP_REMOVED lines=10> */
.L_x_49:
        /* <DEDUP_REMOVED lines=14> */
.L_x_91:


//--------------------- .text._Z22dataRaceKernelSameWarpIiEvPT_P17curandStateXORWOW --------------------------
	.section	.text._Z22dataRaceKernelSameWarpIiEvPT_P17curandStateXORWOW,"ax",@progbits
	.align	128
        .global         _Z22dataRaceKernelSameWarpIiEvPT_P17curandStateXORWOW
        .type           _Z22dataRaceKernelSameWarpIiEvPT_P17curandStateXORWOW,@function
        .size           _Z22dataRaceKernelSameWarpIiEvPT_P17curandStateXORWOW,(.L_x_92 - _Z22dataRaceKernelSameWarpIiEvPT_P17curandStateXORWOW)
        .other          _Z22dataRaceKernelSameWarpIiEvPT_P17curandStateXORWOW,@"STO_CUDA_ENTRY STV_DEFAULT"
_Z22dataRaceKernelSameWarpIiEvPT_P17curandStateXORWOW:
.text._Z22dataRaceKernelSameWarpIiEvPT_P17curandStateXORWOW:
        /* <DEDUP_REMOVED lines=9> */
.L_x_50:
        /* <DEDUP_REMOVED lines=15> */
.L_x_92:


//--------------------- .text._Z22dataRaceKernelSameWarpIsEvPT_P17curandStateXORWOW --------------------------
	.section	.text._Z22dataRaceKernelSameWarpIsEvPT_P17curandStateXORWOW,"ax",@progbits
	.align	128
        .global         _Z22dataRaceKernelSameWarpIsEvPT_P17curandStateXORWOW
        .type           _Z22dataRaceKernelSameWarpIsEvPT_P17curandStateXORWOW,@function
        .size           _Z22dataRaceKernelSameWarpIsEvPT_P17curandStateXORWOW,(.L_x_93 - _Z22dataRaceKernelSameWarpIsEvPT_P17curandStateXORWOW)
        .other          _Z22dataRaceKernelSameWarpIsEvPT_P17curandStateXORWOW,@"STO_CUDA_ENTRY STV_DEFAULT"
_Z22dataRaceKernelSameWarpIsEvPT_P17curandStateXORWOW:
.text._Z22dataRaceKernelSameWarpIsEvPT_P17curandStateXORWOW:
        /* <DEDUP_REMOVED lines=9> */
.L_x_51:
        /* <DEDUP_REMOVED lines=15> */
.L_x_93:


//--------------------- .text._Z22dataRaceKernelSameWarpIaEvPT_P17curandStateXORWOW --------------------------
	.section	.text._Z22dataRaceKernelSameWarpIaEvPT_P17curandStateXORWOW,"ax",@progbits
	.align	128
        .global         _Z22dataRaceKernelSameWarpIaEvPT_P17curandStateXORWOW
        .type           _Z22dataRaceKernelSameWarpIaEvPT_P17curandStateXORWOW,@function
        .size           _Z22dataRaceKernelSameWarpIaEvPT_P17curandStateXORWOW,(.L_x_94 - _Z22dataRaceKernelSameWarpIaEvPT_P17curandStateXORWOW)
        .other          _Z22dataRaceKernelSameWarpIaEvPT_P17curandStateXORWOW,@"STO_CUDA_ENTRY STV_DEFAULT"
_Z22dataRaceKernelSameWarpIaEvPT_P17curandStateXORWOW:
.text._Z22dataRaceKernelSameWarpIaEvPT_P17curandStateXORWOW:
        /* <DEDUP_REMOVED lines=9> */
.L_x_52:
        /* <DEDUP_REMOVED lines=15> */
.L_x_94:


//--------------------- .text._Z22dataRaceKernelSameWarpIdEvPT_P17curandStateXORWOW --------------------------
	.section	.text._Z22dataRaceKernelSameWarpIdEvPT_P17curandStateXORWOW,"ax",@progbits
	.align	128
        .global         _Z22dataRaceKernelSameWarpIdEvPT_P17curandStateXORWOW
        .type           _Z22dataRaceKernelSameWarpIdEvPT_P17curandStateXORWOW,@function
        .size           _Z22dataRaceKernelSameWarpIdEvPT_P17curandStateXORWOW,(.L_x_95 - _Z22dataRaceKernelSameWarpIdEvPT_P17curandStateXORWOW)
        .other          _Z22dataRaceKernelSameWarpIdEvPT_P17curandStateXORWOW,@"STO_CUDA_ENTRY STV_DEFAULT"
_Z22dataRaceKernelSameWarpIdEvPT_P17curandStateXORWOW:
.text._Z22dataRaceKernelSameWarpIdEvPT_P17curandStateXORWOW:
[----:B------:R-:W-:Y:S01]  /*0000*/  LDC R1, c[0x0][0x37c] ;  /* 0x0000df00ff017b82 */ /* 0x000fe20000000800 */
[----:B------:R-:W0:Y:S02]  /*0010*/  S2R R2, SR_TID.X ;  /* 0x0000000000027919 */ /* 0x000e240000002100 */
[----:B0-----:R-:W-:-:S04]  /*0020*/  IADD3 R0, PT, PT, R2, -0x1, RZ ;  /* 0xffffffff02007810 */ /* 0x001fc80007ffe0ff */
[----:B------:R-:W-:-:S13]  /*0030*/  ISETP.GT.U32.AND P0, PT, R0, 0x1, PT ;  /* 0x000000010000780c */ /* 0x000fda0003f04070 */
[----:B------:R-:W-:Y:S05]  /*0040*/  @P0 EXIT ;  /* 0x000000000000094d */ /* 0x000fea0003800000 */
[----:B------:R-:W0:Y:S01]  /*0050*/  LDC.64 R4, c[0x0][0x380] ;  /* 0x0000e000ff047b82 */ /* 0x000e220000000a00 */
[----:B------:R-:W0:Y:S01]  /*0060*/  LDCU.64 UR4, c[0x0][0x358] ;  /* 0x00006b00ff0477ac */ /* 0x000e220008000a00 */
[----:B------:R-:W0:Y:S02]  /*0070*/  I2F.F64.U32 R2, R2 ;  /* 0x0000000200027312 */ /* 0x000e240000201800 */
[----:B0-----:R-:W-:Y:S01]  /*0080*/  STG.E.64 desc[UR4][R4.64], R2 ;  /* 0x0000000204007986 */ /* 0x001fe2000c101b04 */
[----:B------:R-:W-:Y:S05]  /*0090*/  EXIT ;  /* 0x000000000000794d */ /* 0x000fea0003800000 */
.L_x_53:
        /* <DEDUP_REMOVED lines=14> */
.L_x_95:


//--------------------- .text._Z22dataRaceKernelSameWarpIfEvPT_P17curandStateXORWOW --------------------------
	.section	.text._Z22dataRaceKernelSameWarpIfEvPT_P17curandStateXORWOW,"ax",@progbits
	.align	128
        .global         _Z22dataRaceKernelSameWarpIfEvPT_P17curandStateXORWOW
        .type           _Z22dataRaceKernelSameWarpIfEvPT_P17curandStateXORWOW,@function
        .size           _Z22dataRaceKernelSameWarpIfEvPT_P17curandStateXORWOW,(.L_x_96 - _Z22dataRaceKernelSameWarpIfEvPT_P17curandStateXORWOW)
        .other          _Z22dataRaceKernelSameWarpIfEvPT_P17curandStateXORWOW,@"STO_CUDA_ENTRY STV_DEFAULT"
_Z22dataRaceKernelSameWarpIfEvPT_P17curandStateXORWOW:
.text._Z22dataRaceKernelSameWarpIfEvPT_P17curandStateXORWOW:
[----:B------:R-:W-:Y:S01]  /*0000*/  LDC R1, c[0x0][0x37c] ;  /* 0x0000df00ff017b82 */ /* 0x000fe20000000800 */
[----:B------:R-:W0:Y:S02]  /*0010*/  S2R R5, SR_TID.X ;  /* 0x0000000000057919 */ /* 0x000e240000002100 */
[----:B0-----:R-:W-:-:S05]  /*0020*/  VIADD R0, R5, 0xffffffff ;  /* 0xffffffff05007836 */ /* 0x001fca0000000000 */
[----:B------:R-:W-:-:S13]  /*0030*/  ISETP.GT.U32.AND P0, PT, R0, 0x1, PT ;  /* 0x000000010000780c */ /* 0x000fda0003f04070 */
[----:B------:R-:W-:Y:S05]  /*0040*/  @P0 EXIT ;  /* 0x000000000000094d */ /* 0x000fea0003800000 */
[----:B------:R-:W0:Y:S01]  /*0050*/  LDC.64 R2, c[0x0][0x380] ;  /* 0x0000e000ff027b82 */ /* 0x000e220000000a00 */
[----:B------:R-:W0:Y:S01]  /*0060*/  LDCU.64 UR4, c[0x0][0x358] ;  /* 0x00006b00ff0477ac */ /* 0x000e220008000a00 */
[----:B------:R-:W-:-:S05]  /*0070*/  I2FP.F32.U32 R5, R5 ;  /* 0x0000000500057245 */ /* 0x000fca0000201000 */
[----:B0-----:R-:W-:Y:S01]  /*0080*/  STG.E desc[UR4][R2.64], R5 ;  /* 0x0000000502007986 */ /* 0x001fe2000c101904 */
[----:B------:R-:W-:Y:S05]  /*0090*/  EXIT ;  /* 0x000000000000794d */ /* 0x000fea0003800000 */
.L_x_54:
        /* <DEDUP_REMOVED lines=14> */
.L_x_96:


//--------------------- .text._Z16initCurandStatesP17curandStateXORWOWm --------------------------
	.section	.text._Z16initCurandStatesP17curandStateXORWOWm,"ax",@progbits
	.align	128
        .global         _Z16initCurandStatesP17curandStateXORWOWm
        .type           _Z16initCurandStatesP17curandStateXORWOWm,@function
        .size           _Z16initCurandStatesP17curandStateXORWOWm,(.L_x_97 - _Z16initCurandStatesP17curandStateXORWOWm)
        .other          _Z16initCurandStatesP17curandStateXORWOWm,@"STO_CUDA_ENTRY STV_DEFAULT"
_Z16initCurandStatesP17curandStateXORWOWm:
.text._Z16initCurandStatesP17curandStateXORWOWm:
[----:B------:R-:W-:Y:S01]  /*0000*/  LDC R1, c[0x0][0x37c] ;  /* 0x0000df00ff017b82 */ /* 0x000fe20000000800 */
[----:B------:R-:W0:Y:S07]  /*0010*/  S2R R13, SR_TID.X ;  /* 0x00000000000d7919 */ /* 0x000e2e0000002100 */
[----:B------:R-:W1:Y:S01]  /*0020*/  LDC.64 R2, c[0x0][0x388] ;  /* 0x0000e200ff027b82 */ /* 0x000e620000000a00 */
[----:B------:R-:W2:Y:S01]  /*0030*/  LDCU.64 UR4, c[0x0][0x358] ;  /* 0x00006b00ff0477ac */ /* 0x000ea20008000a00 */
[----:B------:R-:W-:Y:S06]  /*0040*/  BSSY.RECONVERGENT B0, `(.L_x_55) ;  /* 0x00000e5000007945 */ /* 0x000fec0003800200 */
[----:B------:R-:W0:Y:S08]  /*0050*/  S2UR UR6, SR_CTAID.X ;  /* 0x00000000000679c3 */ /* 0x000e300000002500 */
[----:B------:R-:W0:Y:S08]  /*0060*/  LDC R4, c[0x0][0x360] ;  /* 0x0000d800ff047b82 */ /* 0x000e300000000800 */
[----:B------:R-:W3:Y:S01]  /*0070*/  LDC.64 R6, c[0x0][0x380] ;  /* 0x0000e000ff067b82 */ /* 0x000ee20000000a00 */
[----:B-1----:R-:W-:-:S02]  /*0080*/  LOP3.LUT R0, R2, 0xaad26b49, RZ, 0x3c, !PT ;  /* 0xaad26b4902007812 */ /* 0x002fc400078e3cff */
[----:B------:R-:W-:-:S03]  /*0090*/  LOP3.LUT R2, R3, 0xf7dcefdd, RZ, 0x3c, !PT ;  /* 0xf7dcefdd03027812 */ /* 0x000fc600078e3cff */
[----:B------:R-:W-:Y:S02]  /*00a0*/  IMAD R0, R0, 0x4182bed5, RZ ;  /* 0x4182bed500007824 */ /* 0x000fe400078e02ff */
[----:B------:R-:W-:Y:S02]  /*00b0*/  IMAD R3, R2, -0x658354e5, RZ ;  /* 0x9a7cab1b02037824 */ /* 0x000fe400078e02ff */
[C---:B------:R-:W-:Y:S01]  /*00c0*/  VIADD R5, R0.reuse, 0x75bcd15 ;  /* 0x075bcd1500057836 */ /* 0x040fe20000000000 */
[C---:B------:R-:W-:Y:S01]  /*00d0*/  LOP3.LUT R8, R0.reuse, 0x159a55e5, RZ, 0x3c, !PT ;  /* 0x159a55e500087812 */ /* 0x040fe200078e3cff */
[----:B------:R-:W-:Y:S01]  /*00e0*/  VIADD R11, R0, 0x583f19 ;  /* 0x00583f19000b7836 */ /* 0x000fe20000000000 */
[C---:B------:R-:W-:Y:S01]  /*00f0*/  LOP3.LUT R10, R3.reuse, 0x5491333, RZ, 0x3c, !PT ;  /* 0x05491333030a7812 */ /* 0x040fe200078e3cff */
[----:B------:R-:W-:Y:S02]  /*0100*/  VIADD R9, R3, 0x1f123bb5 ;  /* 0x1f123bb503097836 */ /* 0x000fe40000000000 */
[----:B0-----:R-:W-:Y:S01]  /*0110*/  IMAD R13, R4, UR6, R13 ;  /* 0x00000006040d7c24 */ /* 0x001fe2000f8e020d */
[----:B------:R-:W-:-:S04]  /*0120*/  IADD3 R4, PT, PT, R0, 0x64f0c9, R3 ;  /* 0x0064f0c900047810 */ /* 0x000fc80007ffe003 */
[C---:B------:R-:W-:Y:S01]  /*0130*/  ISETP.NE.AND P0, PT, R13.reuse, RZ, PT ;  /* 0x000000ff0d00720c */ /* 0x040fe20003f05270 */
[----:B---3--:R-:W-:-:S05]  /*0140*/  IMAD.WIDE R6, R13, 0x30, R6 ;  /* 0x000000300d067825 */ /* 0x008fca00078e0206 */
[----:B--2---:R0:W-:Y:S04]  /*0150*/  STG.E.64 desc[UR4][R6.64], R4 ;  /* 0x0000000406007986 */ /* 0x0041e8000c101b04 */
[----:B------:R0:W-:Y:S04]  /*0160*/  STG.E.64 desc[UR4][R6.64+0x8], R8 ;  /* 0x0000080806007986 */ /* 0x0001e8000c101b04 */
[----:B------:R0:W-:Y:S01]  /*0170*/  STG.E.64 desc[UR4][R6.64+0x10], R10 ;  /* 0x0000100a06007986 */ /* 0x0001e2000c101b04 */
[----:B------:R-:W-:Y:S05]  /*0180*/  @!P0 BRA `(.L_x_56) ;  /* 0x0000000c00408947 */ /* 0x000fea0003800000 */
[----:B------:R-:W-:Y:S01]  /*0190*/  SHF.R.S32.HI R0, RZ, 0x1f, R13 ;  /* 0x0000001fff007819 */ /* 0x000fe2000001140d */
[----:B------:R-:W-:-:S07]  /*01a0*/  IMAD.MOV.U32 R12, RZ, RZ, RZ ;  /* 0x000000ffff0c7224 */ /* 0x000fce00078e00ff */
.L_x_62:
[----:B-1----:R-:W-:Y:S01]  /*01b0*/  LOP3.LUT R2, R13, 0x3, RZ, 0xc0, !PT ;  /* 0x000000030d027812 */ /* 0x002fe200078ec0ff */
[----:B------:R-:W-:Y:S03]  /*01c0*/  BSSY.RECONVERGENT B1, `(.L_x_57) ;  /* 0x00000c6000017945 */ /* 0x000fe60003800200 */
[----:B------:R-:W-:-:S04]  /*01d0*/  ISETP.NE.U32.AND P0, PT, R2, RZ, PT ;  /* 0x000000ff0200720c */ /* 0x000fc80003f05070 */
[----:B------:R-:W-:-:S13]  /*01e0*/  ISETP.NE.AND.EX P0, PT, RZ, RZ, PT, P0 ;  /* 0x000000ffff00720c */ /* 0x000fda0003f05300 */
[----:B------:R-:W-:Y:S05]  /*01f0*/  @!P0 BRA `(.L_x_58) ;  /* 0x0000000c00088947 */ /* 0x000fea0003800000 */
[----:B0-----:R-:W0:Y:S01]  /*0200*/  LDC.64 R8, c[0x4][RZ] ;  /* 0x01000000ff087b82 */ /* 0x001e220000000a00 */
[----:B------:R-:W-:Y:S02]  /*0210*/  IMAD.MOV.U32 R14, RZ, RZ, RZ ;  /* 0x000000ffff0e7224 */ /* 0x000fe400078e00ff */
[----:B0-----:R-:W-:-:S07]  /*0220*/  IMAD.WIDE.U32 R8, R12, 0xc80, R8 ;  /* 0x00000c800c087825 */ /* 0x001fce00078e0008 */
.L_x_61:
[----:B-1----:R-:W-:Y:S01]  /*0230*/  IMAD.MOV.U32 R15, RZ, RZ, RZ ;  /* 0x000000ffff0f7224 */ /* 0x002fe200078e00ff */
[----:B------:R-:W-:Y:S01]  /*0240*/  CS2R R2, SRZ ;  /* 0x0000000000027805 */ /* 0x000fe2000001ff00 */
[----:B------:R-:W-:Y:S01]  /*0250*/  IMAD.MOV.U32 R17, RZ, RZ, RZ ;  /* 0x000000ffff117224 */ /* 0x000fe200078e00ff */
[----:B------:R-:W-:-:S07]  /*0260*/  CS2R R4, SRZ ;  /* 0x0000000000047805 */ /* 0x000fce000001ff00 */
.L_x_60:
[----:B------:R-:W-:-:S05]  /*0270*/  IMAD.WIDE.U32 R10, R17, 0x4, R6 ;  /* 0x00000004110a7825 */ /* 0x000fca00078e0006 */
[----:B------:R0:W5:Y:S01]  /*0280*/  LDG.E R16, desc[UR4][R10.64+0x4] ;  /* 0x000004040a107981 */ /* 0x000162000c1e1900 */
[----:B------:R-:W-:-:S07]  /*0290*/  IMAD.MOV.U32 R19, RZ, RZ, RZ ;  /* 0x000000ffff137224 */ /* 0x000fce00078e00ff */
.L_x_59:
[----:B-----5:R-:W-:Y:S01]  /*02a0*/  SHF.R.U32.HI R24, RZ, R19, R16 ;  /* 0x00000013ff187219 */ /* 0x020fe20000011610 */
[----:B0-----:R-:W-:-:S03]  /*02b0*/  IMAD.SHL.U32 R10, R17, 0x20, RZ ;  /* 0x00000020110a7824 */ /* 0x001fc600078e00ff */
[----:B------:R-:W-:Y:S01]  /*02c0*/  LOP3.LUT R11, R24, 0x1, RZ, 0xc0, !PT ;  /* 0x00000001180b7812 */ /* 0x000fe200078ec0ff */
[----:B------:R-:W-:-:S03]  /*02d0*/  IMAD.IADD R10, R10, 0x1, R19 ;  /* 0x000000010a0a7824 */ /* 0x000fc600078e0213 */
[----:B------:R-:W-:Y:S01]  /*02e0*/  ISETP.NE.U32.AND P0, PT, R11, 0x1, PT ;  /* 0x000000010b00780c */ /* 0x000fe20003f05070 */
[----:B------:R-:W-:-:S03]  /*02f0*/  IMAD R11, R10, 0x5, RZ ;  /* 0x000000050a0b7824 */ /* 0x000fc600078e02ff */
[----:B------:R-:W-:Y:S01]  /*0300*/  R2P PR, R24, 0x7e ;  /* 0x0000007e18007804 */ /* 0x000fe20000000000 */
[----:B------:R-:W-:-:S08]  /*0310*/  IMAD.WIDE.U32 R10, R11, 0x4, R8 ;  /* 0x000000040b0a7825 */ /* 0x000fd000078e0008 */
[----:B------:R-:W2:Y:S04]  /*0320*/  @!P0 LDG.E R18, desc[UR4][R10.64] ;  /* 0x000000040a128981 */ /* 0x000ea8000c1e1900 */
[----:B------:R-:W3:Y:S04]  /*0330*/  @!P0 LDG.E R20, desc[UR4][R10.64+0x10] ;  /* 0x000010040a148981 */ /* 0x000ee8000c1e1900 */
[----:B------:R-:W4:Y:S04]  /*0340*/  @P1 LDG.E R22, desc[UR4][R10.64+0x14] ;  /* 0x000014040a161981 */ /* 0x000f28000c1e1900 */
[----:B------:R-:W4:Y:S04]  /*0350*/  @P2 LDG.E R26, desc[UR4][R10.64+0x28] ;  /* 0x000028040a1a2981 */ /* 0x000f28000c1e1900 */
[----:B------:R-:W4:Y:S04]  /*0360*/  @!P0 LDG.E R21, desc[UR4][R10.64+0x4] ;  /* 0x000004040a158981 */ /* 0x000f28000c1e1900 */
[----:B------:R-:W4:Y:S04]  /*0370*/  @!P0 LDG.E R23, desc[UR4][R10.64+0xc] ;  /* 0x00000c040a178981 */ /* 0x000f28000c1e1900 */
[----:B------:R-:W4:Y:S04]  /*0380*/  @P1 LDG.E R25, desc[UR4][R10.64+0x18] ;  /* 0x000018040a191981 */ /* 0x000f28000c1e1900 */
[----:B------:R-:W4:Y:S04]  /*0390*/  @P3 LDG.E R28, desc[UR4][R10.64+0x3c] ;  /* 0x00003c040a1c3981 */ /* 0x000f28000c1e1900 */
[----:B------:R-:W4:Y:S01]  /*03a0*/  @P6 LDG.E R27, desc[UR4][R10.64+0x7c] ;  /* 0x00007c040a1b6981 */ /* 0x000f22000c1e1900 */
[----:B--2---:R-:W-:-:S03]  /*03b0*/  @!P0 LOP3.LUT R15, R15, R18, RZ, 0x3c, !PT ;  /* 0x000000120f0f8212 */ /* 0x004fc600078e3cff */
[----:B------:R-:W2:Y:S01]  /*03c0*/  @!P0 LDG.E R18, desc[UR4][R10.64+0x8] ;  /* 0x000008040a128981 */ /* 0x000ea2000c1e1900 */
[----:B---3--:R-:W-:-:S03]  /*03d0*/  @!P0 LOP3.LUT R3, R3, R20, RZ, 0x3c, !PT ;  /* 0x0000001403038212 */ /* 0x008fc600078e3cff */
[----:B------:R-:W3:Y:S01]  /*03e0*/  @P1 LDG.E R20, desc[UR4][R10.64+0x24] ;  /* 0x000024040a141981 */ /* 0x000ee2000c1e1900 */
[----:B----4-:R-:W-:-:S03]  /*03f0*/  @P1 LOP3.LUT R15, R15, R22, RZ, 0x3c, !PT ;  /* 0x000000160f0f1212 */ /* 0x010fc600078e3cff */
[----:B------:R-:W4:Y:S01]  /*0400*/  @P2 LDG.E R22, desc[UR4][R10.64+0x38] ;  /* 0x000038040a162981 */ /* 0x000f22000c1e1900 */
[----:B------:R-:W-:-:S03]  /*0410*/  @P2 LOP3.LUT R15, R15, R26, RZ, 0x3c, !PT ;  /* 0x0000001a0f0f2212 */ /* 0x000fc600078e3cff */
[----:B------:R-:W4:Y:S01]  /*0420*/  @P4 LDG.E R26, desc[UR4][R10.64+0x50] ;  /* 0x000050040a1a4981 */ /* 0x000f22000c1e1900 */
[----:B------:R-:W-:-:S03]  /*0430*/  @!P0 LOP3.LUT R4, R4, R21, RZ, 0x3c, !PT ;  /* 0x0000001504048212 */ /* 0x000fc600078e3cff */
[----:B------:R-:W4:Y:S01]  /*0440*/  @P1 LDG.E R21, desc[UR4][R10.64+0x20] ;  /* 0x000020040a151981 */ /* 0x000f22000c1e1900 */
[----:B------:R-:W-:-:S03]  /*0450*/  @!P0 LOP3.LUT R2, R2, R23, RZ, 0x3c, !PT ;  /* 0x0000001702028212 */ /* 0x000fc600078e3cff */
[----:B------:R-:W4:Y:S01]  /*0460*/  @P2 LDG.E R23, desc[UR4][R10.64+0x2c] ;  /* 0x00002c040a172981 */ /* 0x000f22000c1e1900 */
[----:B------:R-:W-:-:S03]  /*0470*/  @P1 LOP3.LUT R4, R4, R25, RZ, 0x3c, !PT ;  /* 0x0000001904041212 */ /* 0x000fc600078e3cff */
[----:B------:R-:W4:Y:S01]  /*0480*/  @P2 LDG.E R25, desc[UR4][R10.64+0x34] ;  /* 0x000034040a192981 */ /* 0x000f22000c1e1900 */
[----:B--2---:R-:W-:-:S03]  /*0490*/  @!P0 LOP3.LUT R5, R5, R18, RZ, 0x3c, !PT ;  /* 0x0000001205058212 */ /* 0x004fc600078e3cff */
[----:B------:R-:W2:Y:S01]  /*04a0*/  @P1 LDG.E R18, desc[UR4][R10.64+0x1c] ;  /* 0x00001c040a121981 */ /* 0x000ea2000c1e1900 */
[----:B---3--:R-:W-:-:S03]  /*04b0*/  @P1 LOP3.LUT R3, R3, R20, RZ, 0x3c, !PT ;  /* 0x0000001403031212 */ /* 0x008fc600078e3cff */
[----:B------:R-:W3:Y:S01]  /*04c0*/  @P2 LDG.E R20, desc[UR4][R10.64+0x30] ;  /* 0x000030040a142981 */ /* 0x000ee2000c1e1900 */
[----:B----4-:R-:W-:-:S03]  /*04d0*/  @P2 LOP3.LUT R3, R3, R22, RZ, 0x3c, !PT ;  /* 0x0000001603032212 */ /* 0x010fc600078e3cff */
[----:B------:R-:W4:Y:S01]  /*04e0*/  @P3 LDG.E R22, desc[UR4][R10.64+0x4c] ;  /* 0x00004c040a163981 */ /* 0x000f22000c1e1900 */
[----:B------:R-:W-:-:S04]  /*04f0*/  @P3 LOP3.LUT R15, R15, R28, RZ, 0x3c, !PT ;  /* 0x0000001c0f0f3212 */ /* 0x000fc800078e3cff */
[----:B------:R-:W-:Y:S02]  /*0500*/  @P4 LOP3.LUT R15, R15, R26, RZ, 0x3c, !PT ;  /* 0x0000001a0f0f4212 */ /* 0x000fe400078e3cff */
[----:B------:R-:W-:Y:S01]  /*0510*/  @P1 LOP3.LUT R2, R2, R21, RZ, 0x3c, !PT ;  /* 0x0000001502021212 */ /* 0x000fe200078e3cff */
[----:B------:R-:W4:Y:S04]  /*0520*/  @P5 LDG.E R26, desc[UR4][R10.64+0x64] ;  /* 0x000064040a1a5981 */ /* 0x000f28000c1e1900 */
[----:B------:R-:W4:Y:S01]  /*0530*/  @P3 LDG.E R21, desc[UR4][R10.64+0x40] ;  /* 0x000040040a153981 */ /* 0x000f22000c1e1900 */
[----:B------:R-:W-:Y:S02]  /*0540*/  @P2 LOP3.LUT R4, R4, R23, RZ, 0x3c, !PT ;  /* 0x0000001704042212 */ /* 0x000fe400078e3cff */
[----:B------:R-:W-:Y:S01]  /*0550*/  @P2 LOP3.LUT R2, R2, R25, RZ, 0x3c, !PT ;  /* 0x0000001902022212 */ /* 0x000fe200078e3cff */
[----:B------:R-:W4:Y:S04]  /*0560*/  @P3 LDG.E R23, desc[UR4][R10.64+0x48] ;  /* 0x000048040a173981 */ /* 0x000f28000c1e1900 */
[----:B------:R-:W4:Y:S01]  /*0570*/  @P4 LDG.E R25, desc[UR4][R10.64+0x54] ;  /* 0x000054040a194981 */ /* 0x000f22000c1e1900 */
[----:B--2---:R-:W-:-:S03]  /*0580*/  @P1 LOP3.LUT R5, R5, R18, RZ, 0x3c, !PT ;  /* 0x0000001205051212 */ /* 0x004fc600078e3cff */
[----:B------:R-:W2:Y:S01]  /*0590*/  @P3 LDG.E R18, desc[UR4][R10.64+0x44] ;  /* 0x000044040a123981 */ /* 0x000ea2000c1e1900 */
[----:B---3--:R-:W-:-:S03]  /*05a0*/  @P2 LOP3.LUT R5, R5, R20, RZ, 0x3c, !PT ;  /* 0x0000001405052212 */ /* 0x008fc600078e3cff */
[----:B------:R-:W3:Y:S01]  /*05b0*/  @P4 LDG.E R20, desc[UR4][R10.64+0x58] ;  /* 0x000058040a144981 */ /* 0x000ee2000c1e1900 */
[----:B----4-:R-:W-:-:S03]  /*05c0*/  @P3 LOP3.LUT R3, R3, R22, RZ, 0x3c, !PT ;  /* 0x0000001603033212 */ /* 0x010fc600078e3cff */
[----:B------:R-:W4:Y:S01]  /*05d0*/  @P4 LDG.E R22, desc[UR4][R10.64+0x60] ;  /* 0x000060040a164981 */ /* 0x000f22000c1e1900 */
[----:B------:R-:W-:Y:S02]  /*05e0*/  LOP3.LUT P0, RZ, R24, 0x80, RZ, 0xc0, !PT ;  /* 0x0000008018ff7812 */ /* 0x000fe4000780c0ff */
[----:B------:R-:W-:Y:S02]  /*05f0*/  @P5 LOP3.LUT R15, R15, R26, RZ, 0x3c, !PT ;  /* 0x0000001a0f0f5212 */ /* 0x000fe400078e3cff */
[----:B------:R-:W4:Y:S01]  /*0600*/  @P6 LDG.E R26, desc[UR4][R10.64+0x78] ;  /* 0x000078040a1a6981 */ /* 0x000f22000c1e1900 */
[----:B------:R-:W-:-:S03]  /*0610*/  @P3 LOP3.LUT R4, R4, R21, RZ, 0x3c, !PT ;  /* 0x0000001504043212 */ /* 0x000fc600078e3cff */
[----:B------:R-:W4:Y:S01]  /*0620*/  @P4 LDG.E R21, desc[UR4][R10.64+0x5c] ;  /* 0x00005c040a154981 */ /* 0x000f22000c1e1900 */
[----:B------:R-:W-:-:S03]  /*0630*/  @P3 LOP3.LUT R2, R2, R23, RZ, 0x3c, !PT ;  /* 0x0000001702023212 */ /* 0x000fc600078e3cff */
[----:B------:R-:W4:Y:S01]  /*0640*/  @P5 LDG.E R23, desc[UR4][R10.64+0x68] ;  /* 0x000068040a175981 */ /* 0x000f22000c1e1900 */
[----:B------:R-:W-:-:S03]  /*0650*/  @P4 LOP3.LUT R4, R4, R25, RZ, 0x3c, !PT ;  /* 0x0000001904044212 */ /* 0x000fc600078e3cff */
[----:B------:R-:W4:Y:S01]  /*0660*/  @P5 LDG.E R25, desc[UR4][R10.64+0x70] ;  /* 0x000070040a195981 */ /* 0x000f22000c1e1900 */
[----:B--2---:R-:W-:-:S03]  /*0670*/  @P3 LOP3.LUT R5, R5, R18, RZ, 0x3c, !PT ;  /* 0x0000001205053212 */ /* 0x004fc600078e3cff */
[----:B------:R-:W2:Y:S01]  /*0680*/  @P5 LDG.E R18, desc[UR4][R10.64+0x6c] ;  /* 0x00006c040a125981 */ /* 0x000ea2000c1e1900 */
[----:B---3--:R-:W-:-:S03]  /*0690*/  @P4 LOP3.LUT R5, R5, R20, RZ, 0x3c, !PT ;  /* 0x0000001405054212 */ /* 0x008fc600078e3cff */
[----:B------:R-:W3:Y:S01]  /*06a0*/  @P5 LDG.E R20, desc[UR4][R10.64+0x74] ;  /* 0x000074040a145981 */ /* 0x000ee2000c1e1900 */
[----:B----4-:R-:W-:-:S03]  /*06b0*/  @P4 LOP3.LUT R3, R3, R22, RZ, 0x3c, !PT ;  /* 0x0000001603034212 */ /* 0x010fc600078e3cff */
[----:B------:R-:W4:Y:S01]  /*06c0*/  @P0 LDG.E R22, desc[UR4][R10.64+0x8c] ;  /* 0x00008c040a160981 */ /* 0x000f22000c1e1900 */
[----:B------:R-:W-:-:S03]  /*06d0*/  @P6 LOP3.LUT R15, R15, R26, RZ, 0x3c, !PT ;  /* 0x0000001a0f0f6212 */ /* 0x000fc600078e3cff */
        /* <DEDUP_REMOVED lines=13> */
[----:B------:R-:W-:Y:S02]  /*07b0*/  @P6 LOP3.LUT R4, R4, R27, RZ, 0x3c, !PT ;  /* 0x0000001b04046212 */ /* 0x000fe400078e3cff */
[----:B------:R-:W-:Y:S02]  /*07c0*/  @P6 LOP3.LUT R2, R2, R21, RZ, 0x3c, !PT ;  /* 0x0000001502026212 */ /* 0x000fe400078e3cff */
[----:B------:R-:W-:Y:S02]  /*07d0*/  @P0 LOP3.LUT R4, R4, R23, RZ, 0x3c, !PT ;  /* 0x0000001704040212 */ /* 0x000fe400078e3cff */
[----:B------:R-:W-:Y:S02]  /*07e0*/  @P0 LOP3.LUT R2, R2, R25, RZ, 0x3c, !PT ;  /* 0x0000001902020212 */ /* 0x000fe400078e3cff */
[----:B--2---:R-:W-:Y:S02]  /*07f0*/  @P6 LOP3.LUT R5, R5, R18, RZ, 0x3c, !PT ;  /* 0x0000001205056212 */ /* 0x004fe400078e3cff */
[----:B---3--:R-:W-:-:S02]  /*0800*/  @P6 LOP3.LUT R3, R3, R20, RZ, 0x3c, !PT ;  /* 0x0000001403036212 */ /* 0x008fc400078e3cff */
[----:B----4-:R-:W-:Y:S02]  /*0810*/  @P0 LOP3.LUT R5, R5, R22, RZ, 0x3c, !PT ;  /* 0x0000001605050212 */ /* 0x010fe400078e3cff */
[----:B------:R-:W-:Y:S02]  /*0820*/  @P0 LOP3.LUT R3, R3, R26, RZ, 0x3c, !PT ;  /* 0x0000001a03030212 */ /* 0x000fe400078e3cff */
[----:B------:R-:W-:-:S13]  /*0830*/  R2P PR, R24.B1, 0x7f ;  /* 0x0000007f18007804 */ /* 0x000fda0000001000 */
[----:B------:R-:W2:Y:S04]  /*0840*/  @P0 LDG.E R18, desc[UR4][R10.64+0xa0] ;  /* 0x0000a0040a120981 */ /* 0x000ea8000c1e1900 */
[----:B------:R-:W3:Y:S04]  /*0850*/  @P1 LDG.E R22, desc[UR4][R10.64+0xb4] ;  /* 0x0000b4040a161981 */ /* 0x000ee8000c1e1900 */
[----:B------:R-:W4:Y:S04]  /*0860*/  @P2 LDG.E R26, desc[UR4][R10.64+0xc8] ;  /* 0x0000c8040a1a2981 */ /* 0x000f28000c1e1900 */
[----:B------:R-:W4:Y:S04]  /*0870*/  @P3 LDG.E R28, desc[UR4][R10.64+0xdc] ;  /* 0x0000dc040a1c3981 */ /* 0x000f28000c1e1900 */
[----:B------:R-:W4:Y:S04]  /*0880*/  @P0 LDG.E R23, desc[UR4][R10.64+0xa4] ;  /* 0x0000a4040a170981 */ /* 0x000f28000c1e1900 */
[----:B------:R-:W4:Y:S04]  /*0890*/  @P0 LDG.E R20, desc[UR4][R10.64+0xa8] ;  /* 0x0000a8040a140981 */ /* 0x000f28000c1e1900 */
[----:B------:R-:W4:Y:S04]  /*08a0*/  @P4 LDG.E R25, desc[UR4][R10.64+0xf0] ;  /* 0x0000f0040a194981 */ /* 0x000f28000c1e1900 */
        /* <DEDUP_REMOVED lines=21> */
[----:B------:R-:W-:Y:S02]  /*0a00*/  LOP3.LUT P0, RZ, R24, 0x8000, RZ, 0xc0, !PT ;  /* 0x0000800018ff7812 */ /* 0x000fe4000780c0ff */
[----:B----4-:R-:W-:Y:S01]  /*0a10*/  @P5 LOP3.LUT R15, R15, R26, RZ, 0x3c, !PT ;  /* 0x0000001a0f0f5212 */ /* 0x010fe200078e3cff */
[----:B------:R-:W4:Y:S04]  /*0a20*/  @P3 LDG.E R24, desc[UR4][R10.64+0xe4] ;  /* 0x0000e4040a183981 */ /* 0x000f28000c1e1900 */
[----:B------:R-:W2:Y:S01]  /*0a30*/  @P6 LDG.E R26, desc[UR4][R10.64+0x118] ;  /* 0x000118040a1a6981 */ /* 0x000ea2000c1e1900 */
        /* <DEDUP_REMOVED lines=8> */
[----:B---3--:R-:W-:-:S03]  /*0ac0*/  @P2 LOP3.LUT R3, R3, R22, RZ, 0x3c, !PT ;  /* 0x0000001603032212 */ /* 0x008fc600078e3cff */
[----:B------:R-:W3:Y:S01]  /*0ad0*/  @P4 LDG.E R22, desc[UR4][R10.64+0x100] ;  /* 0x000100040a164981 */ /* 0x000ee2000c1e1900 */
[----:B--2---:R-:W-:-:S03]  /*0ae0*/  @P6 LOP3.LUT R15, R15, R26, RZ, 0x3c, !PT ;  /* 0x0000001a0f0f6212 */ /* 0x004fc600078e3cff */
[----:B------:R-:W2:Y:S01]  /*0af0*/  @P0 LDG.E R26, desc[UR4][R10.64+0x12c] ;  /* 0x00012c040a1a0981 */ /* 0x000ea2000c1e1900 */
[----:B----4-:R-:W-:-:S03]  /*0b00*/  @P2 LOP3.LUT R2, R2, R23, RZ, 0x3c, !PT ;  /* 0x0000001702022212 */ /* 0x010fc600078e3cff */
[----:B------:R-:W4:Y:S01]  /*0b10*/  @P4 LDG.E R23, desc[UR4][R10.64+0xfc] ;  /* 0x0000fc040a174981 */ /* 0x000f22000c1e1900 */
[----:B------:R-:W-:-:S03]  /*0b20*/  @P2 LOP3.LUT R5, R5, R20, RZ, 0x3c, !PT ;  /* 0x0000001405052212 */ /* 0x000fc600078e3cff */
[----:B------:R-:W4:Y:S01]  /*0b30*/  @P4 LDG.E R20, desc[UR4][R10.64+0xf8] ;  /* 0x0000f8040a144981 */ /* 0x000f22000c1e1900 */
[----:B------:R-:W-:Y:S02]  /*0b40*/  @P3 LOP3.LUT R2, R2, R27, RZ, 0x3c, !PT ;  /* 0x0000001b02023212 */ /* 0x000fe400078e3cff */
[----:B------:R-:W-:Y:S01]  /*0b50*/  @P3 LOP3.LUT R4, R4, R25, RZ, 0x3c, !PT ;  /* 0x0000001904043212 */ /* 0x000fe200078e3cff */
[----:B------:R-:W4:Y:S01]  /*0b60*/  @P5 LDG.E R27, desc[UR4][R10.64+0x110] ;  /* 0x000110040a1b5981 */ /* 0x000f22000c1e1900 */
[----:B------:R-:W-:-:S03]  /*0b70*/  @P3 LOP3.LUT R5, R5, R24, RZ, 0x3c, !PT ;  /* 0x0000001805053212 */ /* 0x000fc600078e3cff */
[----:B------:R-:W4:Y:S04]  /*0b80*/  @P5 LDG.E R25, desc[UR4][R10.64+0x108] ;  /* 0x000108040a195981 */ /* 0x000f28000c1e1900 */
        /* <DEDUP_REMOVED lines=19> */
[----:B------:R-:W-:-:S05]  /*0cc0*/  VIADD R19, R19, 0x10 ;  /* 0x0000001013137836 */ /* 0x000fca0000000000 */
[----:B------:R-:W-:Y:S02]  /*0cd0*/  ISETP.NE.AND P1, PT, R19, 0x20, PT ;  /* 0x000000201300780c */ /* 0x000fe40003f25270 */
[----:B------:R-:W-:Y:S02]  /*0ce0*/  @P5 LOP3.LUT R3, R3, R18, RZ, 0x3c, !PT ;  /* 0x0000001203035212 */ /* 0x000fe400078e3cff */
[----:B------:R-:W-:Y:S02]  /*0cf0*/  @P6 LOP3.LUT R4, R4, R21, RZ, 0x3c, !PT ;  /* 0x0000001504046212 */ /* 0x000fe400078e3cff */
[----:B---3--:R-:W-:-:S04]  /*0d00*/  @P6 LOP3.LUT R3, R3, R22, RZ, 0x3c, !PT ;  /* 0x0000001603036212 */ /* 0x008fc800078e3cff */
[----:B--2---:R-:W-:Y:S02]  /*0d10*/  @P0 LOP3.LUT R3, R3, R26, RZ, 0x3c, !PT ;  /* 0x0000001a03030212 */ /* 0x004fe400078e3cff */
[----:B----4-:R-:W-:Y:S02]  /*0d20*/  @P6 LOP3.LUT R2, R2, R23, RZ, 0x3c, !PT ;  /* 0x0000001702026212 */ /* 0x010fe400078e3cff */
[----:B------:R-:W-:Y:S02]  /*0d30*/  @P6 LOP3.LUT R5, R5, R20, RZ, 0x3c, !PT ;  /* 0x0000001405056212 */ /* 0x000fe400078e3cff */
[----:B------:R-:W-:Y:S02]  /*0d40*/  @P0 LOP3.LUT R2, R2, R27, RZ, 0x3c, !PT ;  /* 0x0000001b02020212 */ /* 0x000fe400078e3cff */
[----:B------:R-:W-:Y:S02]  /*0d50*/  @P0 LOP3.LUT R4, R4, R25, RZ, 0x3c, !PT ;  /* 0x0000001904040212 */ /* 0x000fe400078e3cff */
[----:B------:R-:W-:Y:S01]  /*0d60*/  @P0 LOP3.LUT R5, R5, R24, RZ, 0x3c, !PT ;  /* 0x0000001805050212 */ /* 0x000fe200078e3cff */
[----:B------:R-:W-:Y:S06]  /*0d70*/  @P1 BRA `(.L_x_59) ;  /* 0xfffffff400481947 */ /* 0x000fec000383ffff */
[----:B------:R-:W-:-:S05]  /*0d80*/  VIADD R17, R17, 0x1 ;  /* 0x0000000111117836 */ /* 0x000fca0000000000 */
[----:B------:R-:W-:-:S13]  /*0d90*/  ISETP.NE.AND P0, PT, R17, 0x5, PT ;  /* 0x000000051100780c */ /* 0x000fda0003f05270 */
[----:B------:R-:W-:Y:S05]  /*0da0*/  @P0 BRA `(.L_x_60) ;  /* 0xfffffff400300947 */ /* 0x000fea000383ffff */
[----:B------:R1:W-:Y:S01]  /*0db0*/  STG.E.64 desc[UR4][R6.64+0x8], R4 ;  /* 0x0000080406007986 */ /* 0x0003e2000c101b04 */
[----:B------:R-:W-:Y:S01]  /*0dc0*/  VIADD R14, R14, 0x1 ;  /* 0x000000010e0e7836 */ /* 0x000fe20000000000 */
[----:B------:R-:W-:Y:S02]  /*0dd0*/  LOP3.LUT R11, R13, 0x3, RZ, 0xc0, !PT ;  /* 0x000000030d0b7812 */ /* 0x000fe400078ec0ff */
[----:B------:R1:W-:Y:S02]  /*0de0*/  STG.E.64 desc[UR4][R6.64+0x10], R2 ;  /* 0x0000100206007986 */ /* 0x0003e4000c101b04 */
[----:B------:R-:W-:Y:S02]  /*0df0*/  ISETP.GE.U32.AND P0, PT, R14, R11, PT ;  /* 0x0000000b0e00720c */ /* 0x000fe40003f06070 */
[----:B------:R1:W-:Y:S11]  /*0e00*/  STG.E desc[UR4][R6.64+0x4], R15 ;  /* 0x0000040f06007986 */ /* 0x0003f6000c101904 */
[----:B------:R-:W-:Y:S05]  /*0e10*/  @!P0 BRA `(.L_x_61) ;  /* 0xfffffff400048947 */ /* 0x000fea000383ffff */
.L_x_58:
[----:B------:R-:W-:Y:S05]  /*0e20*/  BSYNC.RECONVERGENT B1 ;  /* 0x0000000000017941 */ /* 0x000fea0003800200 */
.L_x_57:
[C---:B------:R-:W-:Y:S01]  /*0e30*/  ISETP.GT.U32.AND P0, PT, R13.reuse, 0x3, PT ;  /* 0x000000030d00780c */ /* 0x040fe20003f04070 */
[----:B------:R-:W-:Y:S01]  /*0e40*/  VIADD R12, R12, 0x1 ;  /* 0x000000010c0c7836 */ /* 0x000fe20000000000 */
[--C-:B------:R-:W-:Y:S02]  /*0e50*/  SHF.R.U64 R13, R13, 0x2, R0.reuse ;  /* 0x000000020d0d7819 */ /* 0x100fe40000001200 */
[----:B------:R-:W-:Y:S02]  /*0e60*/  ISETP.GT.U32.AND.EX P0, PT, R0, RZ, PT, P0 ;  /* 0x000000ff0000720c */ /* 0x000fe40003f04100 */
[----:B------:R-:W-:-:S11]  /*0e70*/  SHF.R.U32.HI R0, RZ, 0x2, R0 ;  /* 0x00000002ff007819 */ /* 0x000fd60000011600 */
[----:B------:R-:W-:Y:S05]  /*0e80*/  @P0 BRA `(.L_x_62) ;  /* 0xfffffff000c80947 */ /* 0x000fea000383ffff */
.L_x_56:
[----:B------:R-:W-:Y:S05]  /*0e90*/  BSYNC.RECONVERGENT B0 ;  /* 0x0000000000007941 */ /* 0x000fea0003800200 */
.L_x_55:
[----:B------:R-:W-:Y:S04]  /*0ea0*/  STG.E.64 desc[UR4][R6.64+0x18], RZ ;  /* 0x000018ff06007986 */ /* 0x000fe8000c101b04 */
[----:B------:R-:W-:Y:S04]  /*0eb0*/  STG.E desc[UR4][R6.64+0x20], RZ ;  /* 0x000020ff06007986 */ /* 0x000fe8000c101904 */
[----:B------:R-:W-:Y:S01]  /*0ec0*/  STG.E.64 desc[UR4][R6.64+0x28], RZ ;  /* 0x000028ff06007986 */ /* 0x000fe2000c101b04 */
[----:B------:R-:W-:Y:S05]  /*0ed0*/  EXIT ;  /* 0x000000000000794d */ /* 0x000fea0003800000 */
.L_x_63:
        /* <DEDUP_REMOVED lines=10> */
.L_x_97:


//--------------------- .nv.global.init           --------------------------
	.section	.nv.global.init,"aw",@progbits
	.align	4
.nv.global.init:
	.type		mrg32k3aM1SubSeq,@object
	.size		mrg32k3aM1SubSeq,(mrg32k3aM2SubSeq - mrg32k3aM1SubSeq)
mrg32k3aM1SubSeq:
        /*0000*/ 	.byte	0x0b, 0xcc, 0xee, 0x04, 0x73, 0x29, 0x8b, 0x6f, 0xf6, 0x53, 0x03, 0xf6, 0x23, 0xf6, 0xea, 0xda
        /* <DEDUP_REMOVED lines=125> */
	.type		mrg32k3aM2SubSeq,@object
	.size		mrg32k3aM2SubSeq,(mrg32k3aM1 - mrg32k3aM2SubSeq)
mrg32k3aM2SubSeq:
        /* <DEDUP_REMOVED lines=126> */
	.type		mrg32k3aM1,@object
	.size		mrg32k3aM1,(mrg32k3aM1Seq - mrg32k3aM1)
mrg32k3aM1:
        /* <DEDUP_REMOVED lines=144> */
	.type		mrg32k3aM1Seq,@object
	.size		mrg32k3aM1Seq,(mrg32k3aM2 - mrg32k3aM1Seq)
mrg32k3aM1Seq:
        /* <DEDUP_REMOVED lines=144> */
	.type		mrg32k3aM2,@object
	.size		mrg32k3aM2,(mrg32k3aM2Seq - mrg32k3aM2)
mrg32k3aM2:
        /* <DEDUP_REMOVED lines=144> */
	.type		mrg32k3aM2Seq,@object
	.size		mrg32k3aM2Seq,(precalc_xorwow_matrix - mrg32k3aM2Seq)
mrg32k3aM2Seq:
        /* <DEDUP_REMOVED lines=144> */
	.type		precalc_xorwow_matrix,@object
	.size		precalc_xorwow_matrix,(precalc_xorwow_offset_matrix - precalc_xorwow_matrix)
precalc_xorwow_matrix:
        /* <DEDUP_REMOVED lines=6400> */
	.type		precalc_xorwow_offset_matrix,@object
	.size		precalc_xorwow_offset_matrix,(.L_1 - precalc_xorwow_offset_matrix)
precalc_xorwow_offset_matrix:
        /* <DEDUP_REMOVED lines=6400> */
.L_1:


//--------------------- .nv.shared.reserved.0     --------------------------
	.section	.nv.shared.reserved.0,"aw",@nobits
	.weak		__nv_reservedSMEM_offset_0_alias
	.size		__nv_reservedSMEM_offset_0_alias, 0, 64
	.other		__nv_reservedSMEM_offset_0_alias,@"STO_CUDA_RESERVED_SHARED STV_DEFAULT"
__nv_reservedSMEM_offset_0_alias:
	.zero		0
	.zero		64


//--------------------- .nv.constant0._Z26dataRaceKernelDifferentSMsI6__halfEvPT_P17curandStateXORWOW --------------------------
	.section	.nv.constant0._Z26dataRaceKernelDifferentSMsI6__halfEvPT_P17curandStateXORWOW,"a",@progbits
	.sectionflags	@""
	.align	4
.nv.constant0._Z26dataRaceKernelDifferentSMsI6__halfEvPT_P17curandStateXORWOW:
	.zero		912


//--------------------- .nv.constant0._Z26dataRaceKernelDifferentSMsImEvPT_P17curandStateXORWOW --------------------------
	.section	.nv.constant0._Z26dataRaceKernelDifferentSMsImEvPT_P17curandStateXORWOW,"a",@progbits
	.sectionflags	@""
	.align	4
.nv.constant0._Z26dataRaceKernelDifferentSMsImEvPT_P17curandStateXORWOW:
	.zero		912


//--------------------- .nv.constant0._Z26dataRaceKernelDifferentSMsIjEvPT_P17curandStateXORWOW --------------------------
	.section	.nv.constant0._Z26dataRaceKernelDifferentSMsIjEvPT_P17curandStateXORWOW,"a",@progbits
	.sectionflags	@""
	.align	4
.nv.constant0._Z26dataRaceKernelDifferentSMsIjEvPT_P17curandStateXORWOW:
	.zero		912


//--------------------- .nv.constant0._Z26dataRaceKernelDifferentSMsItEvPT_P17curandStateXORWOW --------------------------
	.section	.nv.constant0._Z26dataRaceKernelDifferentSMsItEvPT_P17curandStateXORWOW,"a",@progbits
	.sectionflags	@""
	.align	4
.nv.constant0._Z26dataRaceKernelDifferentSMsItEvPT_P17curandStateXORWOW:
	.zero		912


//--------------------- .nv.constant0._Z26dataRaceKernelDifferentSMsIhEvPT_P17curandStateXORWOW --------------------------
	.section	.nv.constant0._Z26dataRaceKernelDifferentSMsIhEvPT_P17curandStateXORWOW,"a",@progbits
	.sectionflags	@""
	.align	4
.nv.constant0._Z26dataRaceKernelDifferentSMsIhEvPT_P17curandStateXORWOW:
	.zero		912


//--------------------- .nv.constant0._Z26dataRaceKernelDifferentSMsIlEvPT_P17curandStateXORWOW --------------------------
	.section	.nv.constant0._Z26dataRaceKernelDifferentSMsIlEvPT_P17curandStateXORWOW,"a",@progbits
	.sectionflags	@""
	.align	4
.nv.constant0._Z26dataRaceKernelDifferentSMsIlEvPT_P17curandStateXORWOW:
	.zero		912


//--------------------- .nv.constant0._Z26dataRaceKernelDifferentSMsIiEvPT_P17curandStateXORWOW --------------------------
	.section	.nv.constant0._Z26dataRaceKernelDifferentSMsIiEvPT_P17curandStateXORWOW,"a",@progbits
	.sectionflags	@""
	.align	4
.nv.constant0._Z26dataRaceKernelDifferentSMsIiEvPT_P17curandStateXORWOW:
	.zero		912


//--------------------- .nv.constant0._Z26dataRaceKernelDifferentSMsIsEvPT_P17curandStateXORWOW --------------------------
	.section	.nv.constant0._Z26dataRaceKernelDifferentSMsIsEvPT_P17curandStateXORWOW,"a",@progbits
	.sectionflags	@""
	.align	4
.nv.constant0._Z26dataRaceKernelDifferentSMsIsEvPT_P17curandStateXORWOW:
	.zero		912


//--------------------- .nv.constant0._Z26dataRaceKernelDifferentSMsIaEvPT_P17curandStateXORWOW --------------------------
	.section	.nv.constant0._Z26dataRaceKernelDifferentSMsIaEvPT_P17curandStateXORWOW,"a",@progbits
	.sectionflags	@""
	.align	4
.nv.constant0._Z26dataRaceKernelDifferentSMsIaEvPT_P17curandStateXORWOW:
	.zero		912


//--------------------- .nv.constant0._Z26dataRaceKernelDifferentSMsIdEvPT_P17curandStateXORWOW --------------------------
	.section	.nv.constant0._Z26dataRaceKernelDifferentSMsIdEvPT_P17curandStateXORWOW,"a",@progbits
	.sectionflags	@""
	.align	4
.nv.constant0._Z26dataRaceKernelDifferentSMsIdEvPT_P17curandStateXORWOW:
	.zero		912


//--------------------- .nv.constant0._Z26dataRaceKernelDifferentSMsIfEvPT_P17curandStateXORWOW --------------------------
	.section	.nv.constant0._Z26dataRaceKernelDifferentSMsIfEvPT_P17curandStateXORWOW,"a",@progbits
	.sectionflags	@""
	.align	4
.nv.constant0._Z26dataRaceKernelDifferentSMsIfEvPT_P17curandStateXORWOW:
	.zero		912


//--------------------- .nv.constant0._Z36dataRaceKernelDifferentWarpSameBlockI6__halfEvPT_P17curandStateXORWOW --------------------------
	.section	.nv.constant0._Z36dataRaceKernelDifferentWarpSameBlockI6__halfEvPT_P17curandStateXORWOW,"a",@progbits
	.sectionflags	@""
	.align	4
.nv.constant0._Z36dataRaceKernelDifferentWarpSameBlockI6__halfEvPT_P17curandStateXORWOW:
	.zero		912


//--------------------- .nv.constant0._Z36dataRaceKernelDifferentWarpSameBlockImEvPT_P17curandStateXORWOW --------------------------
	.section	.nv.constant0._Z36dataRaceKernelDifferentWarpSameBlockImEvPT_P17curandStateXORWOW,"a",@progbits
	.sectionflags	@""
	.align	4
.nv.constant0._Z36dataRaceKernelDifferentWarpSameBlockImEvPT_P17curandStateXORWOW:
	.zero		912


//--------------------- .nv.constant0._Z36dataRaceKernelDifferentWarpSameBlockIjEvPT_P17curandStateXORWOW --------------------------
	.section	.nv.constant0._Z36dataRaceKernelDifferentWarpSameBlockIjEvPT_P17curandStateXORWOW,"a",@progbits
	.sectionflags	@""
	.align	4
.nv.constant0._Z36dataRaceKernelDifferentWarpSameBlockIjEvPT_P17curandStateXORWOW:
	.zero		912


//--------------------- .nv.constant0._Z36dataRaceKernelDifferentWarpSameBlockItEvPT_P17curandStateXORWOW --------------------------
	.section	.nv.constant0._Z36dataRaceKernelDifferentWarpSameBlockItEvPT_P17curandStateXORWOW,"a",@progbits
	.sectionflags	@""
	.align	4
.nv.constant0._Z36dataRaceKernelDifferentWarpSameBlockItEvPT_P17curandStateXORWOW:
	.zero		912


//--------------------- .nv.constant0._Z36dataRaceKernelDifferentWarpSameBlockIhEvPT_P17curandStateXORWOW --------------------------
	.section	.nv.constant0._Z36dataRaceKernelDifferentWarpSameBlockIhEvPT_P17curandStateXORWOW,"a",@progbits
	.sectionflags	@""
	.align	4
.nv.constant0._Z36dataRaceKernelDifferentWarpSameBlockIhEvPT_P17curandStateXORWOW:
	.zero		912


//--------------------- .nv.constant0._Z36dataRaceKernelDifferentWarpSameBlockIlEvPT_P17curandStateXORWOW --------------------------
	.section	.nv.constant0._Z36dataRaceKernelDifferentWarpSameBlockIlEvPT_P17curandStateXORWOW,"a",@progbits
	.sectionflags	@""
	.align	4
.nv.constant0._Z36dataRaceKernelDifferentWarpSameBlockIlEvPT_P17curandStateXORWOW:
	.zero		912


//--------------------- .nv.constant0._Z36dataRaceKernelDifferentWarpSameBlockIiEvPT_P17curandStateXORWOW --------------------------
	.section	.nv.constant0._Z36dataRaceKernelDifferentWarpSameBlockIiEvPT_P17curandStateXORWOW,"a",@progbits
	.sectionflags	@""
	.align	4
.nv.constant0._Z36dataRaceKernelDifferentWarpSameBlockIiEvPT_P17curandStateXORWOW:
	.zero		912


//--------------------- .nv.constant0._Z36dataRaceKernelDifferentWarpSameBlockIsEvPT_P17curandStateXORWOW --------------------------
	.section	.nv.constant0._Z36dataRaceKernelDifferentWarpSameBlockIsEvPT_P17curandStateXORWOW,"a",@progbits
	.sectionflags	@""
	.align	4
.nv.constant0._Z36dataRaceKernelDifferentWarpSameBlockIsEvPT_P17curandStateXORWOW:
	.zero		912


//--------------------- .nv.constant0._Z36dataRaceKernelDifferentWarpSameBlockIaEvPT_P17curandStateXORWOW --------------------------
	.section	.nv.constant0._Z36dataRaceKernelDifferentWarpSameBlockIaEvPT_P17curandStateXORWOW,"a",@progbits
	.sectionflags	@""
	.align	4
.nv.constant0._Z36dataRaceKernelDifferentWarpSameBlockIaEvPT_P17curandStateXORWOW:
	.zero		912


//--------------------- .nv.constant0._Z36dataRaceKernelDifferentWarpSameBlockIdEvPT_P17curandStateXORWOW --------------------------
	.section	.nv.constant0._Z36dataRaceKernelDifferentWarpSameBlockIdEvPT_P17curandStateXORWOW,"a",@progbits
	.sectionflags	@""
	.align	4
.nv.constant0._Z36dataRaceKernelDifferentWarpSameBlockIdEvPT_P17curandStateXORWOW:
	.zero		912


//--------------------- .nv.constant0._Z36dataRaceKernelDifferentWarpSameBlockIfEvPT_P17curandStateXORWOW --------------------------
	.section	.nv.constant0._Z36dataRaceKernelDifferentWarpSameBlockIfEvPT_P17curandStateXORWOW,"a",@progbits
	.sectionflags	@""
	.align	4
.nv.constant0._Z36dataRaceKernelDifferentWarpSameBlockIfEvPT_P17curandStateXORWOW:
	.zero		912


//--------------------- .nv.constant0._Z22dataRaceKernelSameWarpI6__halfEvPT_P17curandStateXORWOW --------------------------
	.section	.nv.constant0._Z22dataRaceKernelSameWarpI6__halfEvPT_P17curandStateXORWOW,"a",@progbits
	.sectionflags	@""
	.align	4
.nv.constant0._Z22dataRaceKernelSameWarpI6__halfEvPT_P17curandStateXORWOW:
	.zero		912


//--------------------- .nv.constant0._Z22dataRaceKernelSameWarpImEvPT_P17curandStateXORWOW --------------------------
	.section	.nv.constant0._Z22dataRaceKernelSameWarpImEvPT_P17curandStateXORWOW,"a",@progbits
	.sectionflags	@""
	.align	4
.nv.constant0._Z22dataRaceKernelSameWarpImEvPT_P17curandStateXORWOW:
	.zero		912


//--------------------- .nv.constant0._Z22dataRaceKernelSameWarpIjEvPT_P17curandStateXORWOW --------------------------
	.section	.nv.constant0._Z22dataRaceKernelSameWarpIjEvPT_P17curandStateXORWOW,"a",@progbits
	.sectionflags	@""
	.align	4
.nv.constant0._Z22dataRaceKernelSameWarpIjEvPT_P17curandStateXORWOW:
	.zero		912


//--------------------- .nv.constant0._Z22dataRaceKernelSameWarpItEvPT_P17curandStateXORWOW --------------------------
	.section	.nv.constant0._Z22dataRaceKernelSameWarpItEvPT_P17curandStateXORWOW,"a",@progbits
	.sectionflags	@""
	.align	4
.nv.constant0._Z22dataRaceKernelSameWarpItEvPT_P17curandStateXORWOW:
	.zero		912


//--------------------- .nv.constant0._Z22dataRaceKernelSameWarpIhEvPT_P17curandStateXORWOW --------------------------
	.section	.nv.constant0._Z22dataRaceKernelSameWarpIhEvPT_P17curandStateXORWOW,"a",@progbits
	.sectionflags	@""
	.align	4
.nv.constant0._Z22dataRaceKernelSameWarpIhEvPT_P17curandStateXORWOW:
	.zero		912


//--------------------- .nv.constant0._Z22dataRaceKernelSameWarpIlEvPT_P17curandStateXORWOW --------------------------
	.section	.nv.constant0._Z22dataRaceKernelSameWarpIlEvPT_P17curandStateXORWOW,"a",@progbits
	.sectionflags	@""
	.align	4
.nv.constant0._Z22dataRaceKernelSameWarpIlEvPT_P17curandStateXORWOW:
	.zero		912


//--------------------- .nv.constant0._Z22dataRaceKernelSameWarpIiEvPT_P17curandStateXORWOW --------------------------
	.section	.nv.constant0._Z22dataRaceKernelSameWarpIiEvPT_P17curandStateXORWOW,"a",@progbits
	.sectionflags	@""
	.align	4
.nv.constant0._Z22dataRaceKernelSameWarpIiEvPT_P17curandStateXORWOW:
	.zero		912


//--------------------- .nv.constant0._Z22dataRaceKernelSameWarpIsEvPT_P17curandStateXORWOW --------------------------
	.section	.nv.constant0._Z22dataRaceKernelSameWarpIsEvPT_P17curandStateXORWOW,"a",@progbits
	.sectionflags	@""
	.align	4
.nv.constant0._Z22dataRaceKernelSameWarpIsEvPT_P17curandStateXORWOW:
	.zero		912


//--------------------- .nv.constant0._Z22dataRaceKernelSameWarpIaEvPT_P17curandStateXORWOW --------------------------
	.section	.nv.constant0._Z22dataRaceKernelSameWarpIaEvPT_P17curandStateXORWOW,"a",@progbits
	.sectionflags	@""
	.align	4
.nv.constant0._Z22dataRaceKernelSameWarpIaEvPT_P17curandStateXORWOW:
	.zero		912


//--------------------- .nv.constant0._Z22dataRaceKernelSameWarpIdEvPT_P17curandStateXORWOW --------------------------
	.section	.nv.constant0._Z22dataRaceKernelSameWarpIdEvPT_P17curandStateXORWOW,"a",@progbits
	.sectionflags	@""
	.align	4
.nv.constant0._Z22dataRaceKernelSameWarpIdEvPT_P17curandStateXORWOW:
	.zero		912


//--------------------- .nv.constant0._Z22dataRaceKernelSameWarpIfEvPT_P17curandStateXORWOW --------------------------
	.section	.nv.constant0._Z22dataRaceKernelSameWarpIfEvPT_P17curandStateXORWOW,"a",@progbits
	.sectionflags	@""
	.align	4
.nv.constant0._Z22dataRaceKernelSameWarpIfEvPT_P17curandStateXORWOW:
	.zero		912


//--------------------- .nv.constant0._Z16initCurandStatesP17curandStateXORWOWm --------------------------
	.section	.nv.constant0._Z16initCurandStatesP17curandStateXORWOWm,"a",@progbits
	.sectionflags	@""
	.align	4
.nv.constant0._Z16initCurandStatesP17curandStateXORWOWm:
	.zero		912


//--------------------- SYMBOLS --------------------------

	.type		.nv.reservedSmem.offset0,@object
	.size		.nv.reservedSmem.offset0,0x4
